//
// Generated by NVIDIA NVVM Compiler
//
// Compiler Build ID: CL-36424714
// Cuda compilation tools, release 13.0, V13.0.88
// Based on NVVM 20.0.0
//

.version 9.0
.target sm_100
.address_size 64

	// .globl	_Z16cornerTurnMatMulPfS_S_
// _ZZ17CoarseTiledMatMulPfS_S_iiiE6A_tile has been demoted
// _ZZ17CoarseTiledMatMulPfS_S_iiiE6B_tile has been demoted
// _ZZ11tiledMatMulPfS_S_iiiE6A_tile has been demoted
// _ZZ11tiledMatMulPfS_S_iiiE6B_tile has been demoted

.visible .entry _Z16cornerTurnMatMulPfS_S_(
	.param .u64 .ptr .align 1 _Z16cornerTurnMatMulPfS_S__param_0,
	.param .u64 .ptr .align 1 _Z16cornerTurnMatMulPfS_S__param_1,
	.param .u64 .ptr .align 1 _Z16cornerTurnMatMulPfS_S__param_2
)
{


	ret;

}
	// .globl	_Z17CoarseTiledMatMulPfS_S_iii
.visible .entry _Z17CoarseTiledMatMulPfS_S_iii(
	.param .u64 .ptr .align 1 _Z17CoarseTiledMatMulPfS_S_iii_param_0,
	.param .u64 .ptr .align 1 _Z17CoarseTiledMatMulPfS_S_iii_param_1,
	.param .u64 .ptr .align 1 _Z17CoarseTiledMatMulPfS_S_iii_param_2,
	.param .u32 _Z17CoarseTiledMatMulPfS_S_iii_param_3,
	.param .u32 _Z17CoarseTiledMatMulPfS_S_iii_param_4,
	.param .u32 _Z17CoarseTiledMatMulPfS_S_iii_param_5
)
{
	.reg .pred 	%p<43>;
	.reg .b32 	%r<61>;
	.reg .b32 	%f<544>;
	.reg .b64 	%rd<23>;
	// demoted variable
	.shared .align 4 .b8 _ZZ17CoarseTiledMatMulPfS_S_iiiE6A_tile[4096];
	// demoted variable
	.shared .align 4 .b8 _ZZ17CoarseTiledMatMulPfS_S_iiiE6B_tile[4096];
	ld.param.u64 	%rd6, [_Z17CoarseTiledMatMulPfS_S_iii_param_0];
	ld.param.u64 	%rd7, [_Z17CoarseTiledMatMulPfS_S_iii_param_1];
	ld.param.u64 	%rd8, [_Z17CoarseTiledMatMulPfS_S_iii_param_2];
	ld.param.u32 	%r28, [_Z17CoarseTiledMatMulPfS_S_iii_param_3];
	ld.param.u32 	%r29, [_Z17CoarseTiledMatMulPfS_S_iii_param_4];
	ld.param.u32 	%r30, [_Z17CoarseTiledMatMulPfS_S_iii_param_5];
	cvta.to.global.u64 	%rd1, %rd7;
	cvta.to.global.u64 	%rd2, %rd8;
	mov.u32 	%r55, %tid.x;
	mov.u32 	%r57, %tid.y;
	mov.u32 	%r31, %ctaid.x;
	shl.b32 	%r3, %r31, 7;
	add.s32 	%r4, %r3, %r55;
	mov.u32 	%r32, %ctaid.y;
	shl.b32 	%r33, %r32, 5;
	add.s32 	%r5, %r33, %r57;
	setp.lt.s32 	%p6, %r28, 32;
	mov.f32 	%f543, 0f00000000;
	mov.f32 	%f542, %f543;
	mov.f32 	%f541, %f543;
	mov.f32 	%f540, %f543;
	@%p6 bra 	$L__BB1_21;
	shl.b32 	%r34, %r57, 7;
	mov.u32 	%r35, _ZZ17CoarseTiledMatMulPfS_S_iiiE6A_tile;
	add.s32 	%r6, %r35, %r34;
	shl.b32 	%r36, %r55, 2;
	add.s32 	%r7, %r6, %r36;
	mov.u32 	%r37, _ZZ17CoarseTiledMatMulPfS_S_iiiE6B_tile;
	add.s32 	%r9, %r37, %r36;
	add.s32 	%r8, %r9, %r34;
	shr.s32 	%r38, %r28, 31;
	shr.u32 	%r39, %r38, 27;
	add.s32 	%r40, %r28, %r39;
	shr.s32 	%r41, %r40, 5;
	neg.s32 	%r60, %r41;
	mul.lo.s32 	%r59, %r57, %r30;
	shl.b32 	%r12, %r30, 5;
	add.s32 	%r42, %r55, %r59;
	add.s32 	%r58, %r42, %r3;
	mad.lo.s32 	%r56, %r28, %r5, %r55;
	cvta.to.global.u64 	%rd3, %rd6;
	mov.f32 	%f543, 0f00000000;
	cvt.s64.s32 	%rd14, %r4;
$L__BB1_2:
	setp.lt.s32 	%p7, %r5, %r29;
	setp.lt.s32 	%p8, %r55, %r28;
	and.pred  	%p1, %p8, %p7;
	not.pred 	%p9, %p1;
	@%p9 bra 	$L__BB1_4;
	mul.wide.u32 	%rd9, %r56, 4;
	add.s64 	%rd10, %rd3, %rd9;
	ld.global.f32 	%f19, [%rd10];
	st.shared.f32 	[%r7], %f19;
$L__BB1_4:
	setp.lt.s32 	%p10, %r4, %r30;
	setp.lt.s32 	%p11, %r57, %r28;
	and.pred  	%p2, %p10, %p11;
	not.pred 	%p12, %p2;
	@%p12 bra 	$L__BB1_6;
	mul.wide.s32 	%rd11, %r58, 4;
	add.s64 	%rd12, %rd1, %rd11;
	ld.global.f32 	%f20, [%rd12];
	st.shared.f32 	[%r8], %f20;
$L__BB1_6:
	bar.sync 	0;
	and.pred  	%p13, %p1, %p2;
	not.pred 	%p14, %p13;
	@%p14 bra 	$L__BB1_8;
	ld.shared.f32 	%f21, [%r6];
	ld.shared.f32 	%f22, [%r9];
	add.f32 	%f23, %f21, %f22;
	add.f32 	%f24, %f540, %f23;
	ld.shared.f32 	%f25, [%r6+4];
	ld.shared.f32 	%f26, [%r9+128];
	add.f32 	%f27, %f25, %f26;
	add.f32 	%f28, %f24, %f27;
	ld.shared.f32 	%f29, [%r6+8];
	ld.shared.f32 	%f30, [%r9+256];
	add.f32 	%f31, %f29, %f30;
	add.f32 	%f32, %f28, %f31;
	ld.shared.f32 	%f33, [%r6+12];
	ld.shared.f32 	%f34, [%r9+384];
	add.f32 	%f35, %f33, %f34;
	add.f32 	%f36, %f32, %f35;
	ld.shared.f32 	%f37, [%r6+16];
	ld.shared.f32 	%f38, [%r9+512];
	add.f32 	%f39, %f37, %f38;
	add.f32 	%f40, %f36, %f39;
	ld.shared.f32 	%f41, [%r6+20];
	ld.shared.f32 	%f42, [%r9+640];
	add.f32 	%f43, %f41, %f42;
	add.f32 	%f44, %f40, %f43;
	ld.shared.f32 	%f45, [%r6+24];
	ld.shared.f32 	%f46, [%r9+768];
	add.f32 	%f47, %f45, %f46;
	add.f32 	%f48, %f44, %f47;
	ld.shared.f32 	%f49, [%r6+28];
	ld.shared.f32 	%f50, [%r9+896];
	add.f32 	%f51, %f49, %f50;
	add.f32 	%f52, %f48, %f51;
	ld.shared.f32 	%f53, [%r6+32];
	ld.shared.f32 	%f54, [%r9+1024];
	add.f32 	%f55, %f53, %f54;
	add.f32 	%f56, %f52, %f55;
	ld.shared.f32 	%f57, [%r6+36];
	ld.shared.f32 	%f58, [%r9+1152];
	add.f32 	%f59, %f57, %f58;
	add.f32 	%f60, %f56, %f59;
	ld.shared.f32 	%f61, [%r6+40];
	ld.shared.f32 	%f62, [%r9+1280];
	add.f32 	%f63, %f61, %f62;
	add.f32 	%f64, %f60, %f63;
	ld.shared.f32 	%f65, [%r6+44];
	ld.shared.f32 	%f66, [%r9+1408];
	add.f32 	%f67, %f65, %f66;
	add.f32 	%f68, %f64, %f67;
	ld.shared.f32 	%f69, [%r6+48];
	ld.shared.f32 	%f70, [%r9+1536];
	add.f32 	%f71, %f69, %f70;
	add.f32 	%f72, %f68, %f71;
	ld.shared.f32 	%f73, [%r6+52];
	ld.shared.f32 	%f74, [%r9+1664];
	add.f32 	%f75, %f73, %f74;
	add.f32 	%f76, %f72, %f75;
	ld.shared.f32 	%f77, [%r6+56];
	ld.shared.f32 	%f78, [%r9+1792];
	add.f32 	%f79, %f77, %f78;
	add.f32 	%f80, %f76, %f79;
	ld.shared.f32 	%f81, [%r6+60];
	ld.shared.f32 	%f82, [%r9+1920];
	add.f32 	%f83, %f81, %f82;
	add.f32 	%f84, %f80, %f83;
	ld.shared.f32 	%f85, [%r6+64];
	ld.shared.f32 	%f86, [%r9+2048];
	add.f32 	%f87, %f85, %f86;
	add.f32 	%f88, %f84, %f87;
	ld.shared.f32 	%f89, [%r6+68];
	ld.shared.f32 	%f90, [%r9+2176];
	add.f32 	%f91, %f89, %f90;
	add.f32 	%f92, %f88, %f91;
	ld.shared.f32 	%f93, [%r6+72];
	ld.shared.f32 	%f94, [%r9+2304];
	add.f32 	%f95, %f93, %f94;
	add.f32 	%f96, %f92, %f95;
	ld.shared.f32 	%f97, [%r6+76];
	ld.shared.f32 	%f98, [%r9+2432];
	add.f32 	%f99, %f97, %f98;
	add.f32 	%f100, %f96, %f99;
	ld.shared.f32 	%f101, [%r6+80];
	ld.shared.f32 	%f102, [%r9+2560];
	add.f32 	%f103, %f101, %f102;
	add.f32 	%f104, %f100, %f103;
	ld.shared.f32 	%f105, [%r6+84];
	ld.shared.f32 	%f106, [%r9+2688];
	add.f32 	%f107, %f105, %f106;
	add.f32 	%f108, %f104, %f107;
	ld.shared.f32 	%f109, [%r6+88];
	ld.shared.f32 	%f110, [%r9+2816];
	add.f32 	%f111, %f109, %f110;
	add.f32 	%f112, %f108, %f111;
	ld.shared.f32 	%f113, [%r6+92];
	ld.shared.f32 	%f114, [%r9+2944];
	add.f32 	%f115, %f113, %f114;
	add.f32 	%f116, %f112, %f115;
	ld.shared.f32 	%f117, [%r6+96];
	ld.shared.f32 	%f118, [%r9+3072];
	add.f32 	%f119, %f117, %f118;
	add.f32 	%f120, %f116, %f119;
	ld.shared.f32 	%f121, [%r6+100];
	ld.shared.f32 	%f122, [%r9+3200];
	add.f32 	%f123, %f121, %f122;
	add.f32 	%f124, %f120, %f123;
	ld.shared.f32 	%f125, [%r6+104];
	ld.shared.f32 	%f126, [%r9+3328];
	add.f32 	%f127, %f125, %f126;
	add.f32 	%f128, %f124, %f127;
	ld.shared.f32 	%f129, [%r6+108];
	ld.shared.f32 	%f130, [%r9+3456];
	add.f32 	%f131, %f129, %f130;
	add.f32 	%f132, %f128, %f131;
	ld.shared.f32 	%f133, [%r6+112];
	ld.shared.f32 	%f134, [%r9+3584];
	add.f32 	%f135, %f133, %f134;
	add.f32 	%f136, %f132, %f135;
	ld.shared.f32 	%f137, [%r6+116];
	ld.shared.f32 	%f138, [%r9+3712];
	add.f32 	%f139, %f137, %f138;
	add.f32 	%f140, %f136, %f139;
	ld.shared.f32 	%f141, [%r6+120];
	ld.shared.f32 	%f142, [%r9+3840];
	add.f32 	%f143, %f141, %f142;
	add.f32 	%f144, %f140, %f143;
	ld.shared.f32 	%f145, [%r6+124];
	ld.shared.f32 	%f146, [%r9+3968];
	add.f32 	%f147, %f145, %f146;
	add.f32 	%f540, %f144, %f147;
$L__BB1_8:
	add.s32 	%r44, %r4, 32;
	setp.lt.s32 	%p16, %r44, %r30;
	bar.sync 	0;
	and.pred  	%p3, %p16, %p11;
	cvt.s64.s32 	%rd13, %r59;
	add.s64 	%rd15, %rd14, %rd13;
	shl.b64 	%rd16, %rd15, 2;
	add.s64 	%rd4, %rd1, %rd16;
	not.pred 	%p17, %p3;
	@%p17 bra 	$L__BB1_10;
	ld.global.f32 	%f148, [%rd4+128];
	st.shared.f32 	[%r8], %f148;
$L__BB1_10:
	bar.sync 	0;
	and.pred  	%p18, %p1, %p3;
	not.pred 	%p19, %p18;
	@%p19 bra 	$L__BB1_12;
	ld.shared.f32 	%f149, [%r6];
	ld.shared.f32 	%f150, [%r9];
	add.f32 	%f151, %f149, %f150;
	add.f32 	%f152, %f541, %f151;
	ld.shared.f32 	%f153, [%r6+4];
	ld.shared.f32 	%f154, [%r9+128];
	add.f32 	%f155, %f153, %f154;
	add.f32 	%f156, %f152, %f155;
	ld.shared.f32 	%f157, [%r6+8];
	ld.shared.f32 	%f158, [%r9+256];
	add.f32 	%f159, %f157, %f158;
	add.f32 	%f160, %f156, %f159;
	ld.shared.f32 	%f161, [%r6+12];
	ld.shared.f32 	%f162, [%r9+384];
	add.f32 	%f163, %f161, %f162;
	add.f32 	%f164, %f160, %f163;
	ld.shared.f32 	%f165, [%r6+16];
	ld.shared.f32 	%f166, [%r9+512];
	add.f32 	%f167, %f165, %f166;
	add.f32 	%f168, %f164, %f167;
	ld.shared.f32 	%f169, [%r6+20];
	ld.shared.f32 	%f170, [%r9+640];
	add.f32 	%f171, %f169, %f170;
	add.f32 	%f172, %f168, %f171;
	ld.shared.f32 	%f173, [%r6+24];
	ld.shared.f32 	%f174, [%r9+768];
	add.f32 	%f175, %f173, %f174;
	add.f32 	%f176, %f172, %f175;
	ld.shared.f32 	%f177, [%r6+28];
	ld.shared.f32 	%f178, [%r9+896];
	add.f32 	%f179, %f177, %f178;
	add.f32 	%f180, %f176, %f179;
	ld.shared.f32 	%f181, [%r6+32];
	ld.shared.f32 	%f182, [%r9+1024];
	add.f32 	%f183, %f181, %f182;
	add.f32 	%f184, %f180, %f183;
	ld.shared.f32 	%f185, [%r6+36];
	ld.shared.f32 	%f186, [%r9+1152];
	add.f32 	%f187, %f185, %f186;
	add.f32 	%f188, %f184, %f187;
	ld.shared.f32 	%f189, [%r6+40];
	ld.shared.f32 	%f190, [%r9+1280];
	add.f32 	%f191, %f189, %f190;
	add.f32 	%f192, %f188, %f191;
	ld.shared.f32 	%f193, [%r6+44];
	ld.shared.f32 	%f194, [%r9+1408];
	add.f32 	%f195, %f193, %f194;
	add.f32 	%f196, %f192, %f195;
	ld.shared.f32 	%f197, [%r6+48];
	ld.shared.f32 	%f198, [%r9+1536];
	add.f32 	%f199, %f197, %f198;
	add.f32 	%f200, %f196, %f199;
	ld.shared.f32 	%f201, [%r6+52];
	ld.shared.f32 	%f202, [%r9+1664];
	add.f32 	%f203, %f201, %f202;
	add.f32 	%f204, %f200, %f203;
	ld.shared.f32 	%f205, [%r6+56];
	ld.shared.f32 	%f206, [%r9+1792];
	add.f32 	%f207, %f205, %f206;
	add.f32 	%f208, %f204, %f207;
	ld.shared.f32 	%f209, [%r6+60];
	ld.shared.f32 	%f210, [%r9+1920];
	add.f32 	%f211, %f209, %f210;
	add.f32 	%f212, %f208, %f211;
	ld.shared.f32 	%f213, [%r6+64];
	ld.shared.f32 	%f214, [%r9+2048];
	add.f32 	%f215, %f213, %f214;
	add.f32 	%f216, %f212, %f215;
	ld.shared.f32 	%f217, [%r6+68];
	ld.shared.f32 	%f218, [%r9+2176];
	add.f32 	%f219, %f217, %f218;
	add.f32 	%f220, %f216, %f219;
	ld.shared.f32 	%f221, [%r6+72];
	ld.shared.f32 	%f222, [%r9+2304];
	add.f32 	%f223, %f221, %f222;
	add.f32 	%f224, %f220, %f223;
	ld.shared.f32 	%f225, [%r6+76];
	ld.shared.f32 	%f226, [%r9+2432];
	add.f32 	%f227, %f225, %f226;
	add.f32 	%f228, %f224, %f227;
	ld.shared.f32 	%f229, [%r6+80];
	ld.shared.f32 	%f230, [%r9+2560];
	add.f32 	%f231, %f229, %f230;
	add.f32 	%f232, %f228, %f231;
	ld.shared.f32 	%f233, [%r6+84];
	ld.shared.f32 	%f234, [%r9+2688];
	add.f32 	%f235, %f233, %f234;
	add.f32 	%f236, %f232, %f235;
	ld.shared.f32 	%f237, [%r6+88];
	ld.shared.f32 	%f238, [%r9+2816];
	add.f32 	%f239, %f237, %f238;
	add.f32 	%f240, %f236, %f239;
	ld.shared.f32 	%f241, [%r6+92];
	ld.shared.f32 	%f242, [%r9+2944];
	add.f32 	%f243, %f241, %f242;
	add.f32 	%f244, %f240, %f243;
	ld.shared.f32 	%f245, [%r6+96];
	ld.shared.f32 	%f246, [%r9+3072];
	add.f32 	%f247, %f245, %f246;
	add.f32 	%f248, %f244, %f247;
	ld.shared.f32 	%f249, [%r6+100];
	ld.shared.f32 	%f250, [%r9+3200];
	add.f32 	%f251, %f249, %f250;
	add.f32 	%f252, %f248, %f251;
	ld.shared.f32 	%f253, [%r6+104];
	ld.shared.f32 	%f254, [%r9+3328];
	add.f32 	%f255, %f253, %f254;
	add.f32 	%f256, %f252, %f255;
	ld.shared.f32 	%f257, [%r6+108];
	ld.shared.f32 	%f258, [%r9+3456];
	add.f32 	%f259, %f257, %f258;
	add.f32 	%f260, %f256, %f259;
	ld.shared.f32 	%f261, [%r6+112];
	ld.shared.f32 	%f262, [%r9+3584];
	add.f32 	%f263, %f261, %f262;
	add.f32 	%f264, %f260, %f263;
	ld.shared.f32 	%f265, [%r6+116];
	ld.shared.f32 	%f266, [%r9+3712];
	add.f32 	%f267, %f265, %f266;
	add.f32 	%f268, %f264, %f267;
	ld.shared.f32 	%f269, [%r6+120];
	ld.shared.f32 	%f270, [%r9+3840];
	add.f32 	%f271, %f269, %f270;
	add.f32 	%f272, %f268, %f271;
	ld.shared.f32 	%f273, [%r6+124];
	ld.shared.f32 	%f274, [%r9+3968];
	add.f32 	%f275, %f273, %f274;
	add.f32 	%f541, %f272, %f275;
$L__BB1_12:
	add.s32 	%r45, %r4, 64;
	setp.lt.s32 	%p21, %r45, %r30;
	bar.sync 	0;
	and.pred  	%p4, %p21, %p11;
	not.pred 	%p22, %p4;
	@%p22 bra 	$L__BB1_14;
	ld.global.f32 	%f276, [%rd4+256];
	st.shared.f32 	[%r8], %f276;
$L__BB1_14:
	bar.sync 	0;
	and.pred  	%p23, %p1, %p4;
	not.pred 	%p24, %p23;
	@%p24 bra 	$L__BB1_16;
	ld.shared.f32 	%f277, [%r6];
	ld.shared.f32 	%f278, [%r9];
	add.f32 	%f279, %f277, %f278;
	add.f32 	%f280, %f542, %f279;
	ld.shared.f32 	%f281, [%r6+4];
	ld.shared.f32 	%f282, [%r9+128];
	add.f32 	%f283, %f281, %f282;
	add.f32 	%f284, %f280, %f283;
	ld.shared.f32 	%f285, [%r6+8];
	ld.shared.f32 	%f286, [%r9+256];
	add.f32 	%f287, %f285, %f286;
	add.f32 	%f288, %f284, %f287;
	ld.shared.f32 	%f289, [%r6+12];
	ld.shared.f32 	%f290, [%r9+384];
	add.f32 	%f291, %f289, %f290;
	add.f32 	%f292, %f288, %f291;
	ld.shared.f32 	%f293, [%r6+16];
	ld.shared.f32 	%f294, [%r9+512];
	add.f32 	%f295, %f293, %f294;
	add.f32 	%f296, %f292, %f295;
	ld.shared.f32 	%f297, [%r6+20];
	ld.shared.f32 	%f298, [%r9+640];
	add.f32 	%f299, %f297, %f298;
	add.f32 	%f300, %f296, %f299;
	ld.shared.f32 	%f301, [%r6+24];
	ld.shared.f32 	%f302, [%r9+768];
	add.f32 	%f303, %f301, %f302;
	add.f32 	%f304, %f300, %f303;
	ld.shared.f32 	%f305, [%r6+28];
	ld.shared.f32 	%f306, [%r9+896];
	add.f32 	%f307, %f305, %f306;
	add.f32 	%f308, %f304, %f307;
	ld.shared.f32 	%f309, [%r6+32];
	ld.shared.f32 	%f310, [%r9+1024];
	add.f32 	%f311, %f309, %f310;
	add.f32 	%f312, %f308, %f311;
	ld.shared.f32 	%f313, [%r6+36];
	ld.shared.f32 	%f314, [%r9+1152];
	add.f32 	%f315, %f313, %f314;
	add.f32 	%f316, %f312, %f315;
	ld.shared.f32 	%f317, [%r6+40];
	ld.shared.f32 	%f318, [%r9+1280];
	add.f32 	%f319, %f317, %f318;
	add.f32 	%f320, %f316, %f319;
	ld.shared.f32 	%f321, [%r6+44];
	ld.shared.f32 	%f322, [%r9+1408];
	add.f32 	%f323, %f321, %f322;
	add.f32 	%f324, %f320, %f323;
	ld.shared.f32 	%f325, [%r6+48];
	ld.shared.f32 	%f326, [%r9+1536];
	add.f32 	%f327, %f325, %f326;
	add.f32 	%f328, %f324, %f327;
	ld.shared.f32 	%f329, [%r6+52];
	ld.shared.f32 	%f330, [%r9+1664];
	add.f32 	%f331, %f329, %f330;
	add.f32 	%f332, %f328, %f331;
	ld.shared.f32 	%f333, [%r6+56];
	ld.shared.f32 	%f334, [%r9+1792];
	add.f32 	%f335, %f333, %f334;
	add.f32 	%f336, %f332, %f335;
	ld.shared.f32 	%f337, [%r6+60];
	ld.shared.f32 	%f338, [%r9+1920];
	add.f32 	%f339, %f337, %f338;
	add.f32 	%f340, %f336, %f339;
	ld.shared.f32 	%f341, [%r6+64];
	ld.shared.f32 	%f342, [%r9+2048];
	add.f32 	%f343, %f341, %f342;
	add.f32 	%f344, %f340, %f343;
	ld.shared.f32 	%f345, [%r6+68];
	ld.shared.f32 	%f346, [%r9+2176];
	add.f32 	%f347, %f345, %f346;
	add.f32 	%f348, %f344, %f347;
	ld.shared.f32 	%f349, [%r6+72];
	ld.shared.f32 	%f350, [%r9+2304];
	add.f32 	%f351, %f349, %f350;
	add.f32 	%f352, %f348, %f351;
	ld.shared.f32 	%f353, [%r6+76];
	ld.shared.f32 	%f354, [%r9+2432];
	add.f32 	%f355, %f353, %f354;
	add.f32 	%f356, %f352, %f355;
	ld.shared.f32 	%f357, [%r6+80];
	ld.shared.f32 	%f358, [%r9+2560];
	add.f32 	%f359, %f357, %f358;
	add.f32 	%f360, %f356, %f359;
	ld.shared.f32 	%f361, [%r6+84];
	ld.shared.f32 	%f362, [%r9+2688];
	add.f32 	%f363, %f361, %f362;
	add.f32 	%f364, %f360, %f363;
	ld.shared.f32 	%f365, [%r6+88];
	ld.shared.f32 	%f366, [%r9+2816];
	add.f32 	%f367, %f365, %f366;
	add.f32 	%f368, %f364, %f367;
	ld.shared.f32 	%f369, [%r6+92];
	ld.shared.f32 	%f370, [%r9+2944];
	add.f32 	%f371, %f369, %f370;
	add.f32 	%f372, %f368, %f371;
	ld.shared.f32 	%f373, [%r6+96];
	ld.shared.f32 	%f374, [%r9+3072];
	add.f32 	%f375, %f373, %f374;
	add.f32 	%f376, %f372, %f375;
	ld.shared.f32 	%f377, [%r6+100];
	ld.shared.f32 	%f378, [%r9+3200];
	add.f32 	%f379, %f377, %f378;
	add.f32 	%f380, %f376, %f379;
	ld.shared.f32 	%f381, [%r6+104];
	ld.shared.f32 	%f382, [%r9+3328];
	add.f32 	%f383, %f381, %f382;
	add.f32 	%f384, %f380, %f383;
	ld.shared.f32 	%f385, [%r6+108];
	ld.shared.f32 	%f386, [%r9+3456];
	add.f32 	%f387, %f385, %f386;
	add.f32 	%f388, %f384, %f387;
	ld.shared.f32 	%f389, [%r6+112];
	ld.shared.f32 	%f390, [%r9+3584];
	add.f32 	%f391, %f389, %f390;
	add.f32 	%f392, %f388, %f391;
	ld.shared.f32 	%f393, [%r6+116];
	ld.shared.f32 	%f394, [%r9+3712];
	add.f32 	%f395, %f393, %f394;
	add.f32 	%f396, %f392, %f395;
	ld.shared.f32 	%f397, [%r6+120];
	ld.shared.f32 	%f398, [%r9+3840];
	add.f32 	%f399, %f397, %f398;
	add.f32 	%f400, %f396, %f399;
	ld.shared.f32 	%f401, [%r6+124];
	ld.shared.f32 	%f402, [%r9+3968];
	add.f32 	%f403, %f401, %f402;
	add.f32 	%f542, %f400, %f403;
$L__BB1_16:
	add.s32 	%r46, %r4, 96;
	setp.lt.s32 	%p26, %r46, %r30;
	bar.sync 	0;
	and.pred  	%p5, %p26, %p11;
	not.pred 	%p27, %p5;
	@%p27 bra 	$L__BB1_18;
	ld.global.f32 	%f404, [%rd4+384];
	st.shared.f32 	[%r8], %f404;
$L__BB1_18:
	bar.sync 	0;
	and.pred  	%p28, %p1, %p5;
	not.pred 	%p29, %p28;
	@%p29 bra 	$L__BB1_20;
	ld.shared.f32 	%f405, [%r6];
	ld.shared.f32 	%f406, [%r9];
	add.f32 	%f407, %f405, %f406;
	add.f32 	%f408, %f543, %f407;
	ld.shared.f32 	%f409, [%r6+4];
	ld.shared.f32 	%f410, [%r9+128];
	add.f32 	%f411, %f409, %f410;
	add.f32 	%f412, %f408, %f411;
	ld.shared.f32 	%f413, [%r6+8];
	ld.shared.f32 	%f414, [%r9+256];
	add.f32 	%f415, %f413, %f414;
	add.f32 	%f416, %f412, %f415;
	ld.shared.f32 	%f417, [%r6+12];
	ld.shared.f32 	%f418, [%r9+384];
	add.f32 	%f419, %f417, %f418;
	add.f32 	%f420, %f416, %f419;
	ld.shared.f32 	%f421, [%r6+16];
	ld.shared.f32 	%f422, [%r9+512];
	add.f32 	%f423, %f421, %f422;
	add.f32 	%f424, %f420, %f423;
	ld.shared.f32 	%f425, [%r6+20];
	ld.shared.f32 	%f426, [%r9+640];
	add.f32 	%f427, %f425, %f426;
	add.f32 	%f428, %f424, %f427;
	ld.shared.f32 	%f429, [%r6+24];
	ld.shared.f32 	%f430, [%r9+768];
	add.f32 	%f431, %f429, %f430;
	add.f32 	%f432, %f428, %f431;
	ld.shared.f32 	%f433, [%r6+28];
	ld.shared.f32 	%f434, [%r9+896];
	add.f32 	%f435, %f433, %f434;
	add.f32 	%f436, %f432, %f435;
	ld.shared.f32 	%f437, [%r6+32];
	ld.shared.f32 	%f438, [%r9+1024];
	add.f32 	%f439, %f437, %f438;
	add.f32 	%f440, %f436, %f439;
	ld.shared.f32 	%f441, [%r6+36];
	ld.shared.f32 	%f442, [%r9+1152];
	add.f32 	%f443, %f441, %f442;
	add.f32 	%f444, %f440, %f443;
	ld.shared.f32 	%f445, [%r6+40];
	ld.shared.f32 	%f446, [%r9+1280];
	add.f32 	%f447, %f445, %f446;
	add.f32 	%f448, %f444, %f447;
	ld.shared.f32 	%f449, [%r6+44];
	ld.shared.f32 	%f450, [%r9+1408];
	add.f32 	%f451, %f449, %f450;
	add.f32 	%f452, %f448, %f451;
	ld.shared.f32 	%f453, [%r6+48];
	ld.shared.f32 	%f454, [%r9+1536];
	add.f32 	%f455, %f453, %f454;
	add.f32 	%f456, %f452, %f455;
	ld.shared.f32 	%f457, [%r6+52];
	ld.shared.f32 	%f458, [%r9+1664];
	add.f32 	%f459, %f457, %f458;
	add.f32 	%f460, %f456, %f459;
	ld.shared.f32 	%f461, [%r6+56];
	ld.shared.f32 	%f462, [%r9+1792];
	add.f32 	%f463, %f461, %f462;
	add.f32 	%f464, %f460, %f463;
	ld.shared.f32 	%f465, [%r6+60];
	ld.shared.f32 	%f466, [%r9+1920];
	add.f32 	%f467, %f465, %f466;
	add.f32 	%f468, %f464, %f467;
	ld.shared.f32 	%f469, [%r6+64];
	ld.shared.f32 	%f470, [%r9+2048];
	add.f32 	%f471, %f469, %f470;
	add.f32 	%f472, %f468, %f471;
	ld.shared.f32 	%f473, [%r6+68];
	ld.shared.f32 	%f474, [%r9+2176];
	add.f32 	%f475, %f473, %f474;
	add.f32 	%f476, %f472, %f475;
	ld.shared.f32 	%f477, [%r6+72];
	ld.shared.f32 	%f478, [%r9+2304];
	add.f32 	%f479, %f477, %f478;
	add.f32 	%f480, %f476, %f479;
	ld.shared.f32 	%f481, [%r6+76];
	ld.shared.f32 	%f482, [%r9+2432];
	add.f32 	%f483, %f481, %f482;
	add.f32 	%f484, %f480, %f483;
	ld.shared.f32 	%f485, [%r6+80];
	ld.shared.f32 	%f486, [%r9+2560];
	add.f32 	%f487, %f485, %f486;
	add.f32 	%f488, %f484, %f487;
	ld.shared.f32 	%f489, [%r6+84];
	ld.shared.f32 	%f490, [%r9+2688];
	add.f32 	%f491, %f489, %f490;
	add.f32 	%f492, %f488, %f491;
	ld.shared.f32 	%f493, [%r6+88];
	ld.shared.f32 	%f494, [%r9+2816];
	add.f32 	%f495, %f493, %f494;
	add.f32 	%f496, %f492, %f495;
	ld.shared.f32 	%f497, [%r6+92];
	ld.shared.f32 	%f498, [%r9+2944];
	add.f32 	%f499, %f497, %f498;
	add.f32 	%f500, %f496, %f499;
	ld.shared.f32 	%f501, [%r6+96];
	ld.shared.f32 	%f502, [%r9+3072];
	add.f32 	%f503, %f501, %f502;
	add.f32 	%f504, %f500, %f503;
	ld.shared.f32 	%f505, [%r6+100];
	ld.shared.f32 	%f506, [%r9+3200];
	add.f32 	%f507, %f505, %f506;
	add.f32 	%f508, %f504, %f507;
	ld.shared.f32 	%f509, [%r6+104];
	ld.shared.f32 	%f510, [%r9+3328];
	add.f32 	%f511, %f509, %f510;
	add.f32 	%f512, %f508, %f511;
	ld.shared.f32 	%f513, [%r6+108];
	ld.shared.f32 	%f514, [%r9+3456];
	add.f32 	%f515, %f513, %f514;
	add.f32 	%f516, %f512, %f515;
	ld.shared.f32 	%f517, [%r6+112];
	ld.shared.f32 	%f518, [%r9+3584];
	add.f32 	%f519, %f517, %f518;
	add.f32 	%f520, %f516, %f519;
	ld.shared.f32 	%f521, [%r6+116];
	ld.shared.f32 	%f522, [%r9+3712];
	add.f32 	%f523, %f521, %f522;
	add.f32 	%f524, %f520, %f523;
	ld.shared.f32 	%f525, [%r6+120];
	ld.shared.f32 	%f526, [%r9+3840];
	add.f32 	%f527, %f525, %f526;
	add.f32 	%f528, %f524, %f527;
	ld.shared.f32 	%f529, [%r6+124];
	ld.shared.f32 	%f530, [%r9+3968];
	add.f32 	%f531, %f529, %f530;
	add.f32 	%f543, %f528, %f531;
$L__BB1_20:
	bar.sync 	0;
	add.s32 	%r60, %r60, 1;
	setp.eq.s32 	%p30, %r60, 0;
	add.s32 	%r59, %r59, %r12;
	add.s32 	%r58, %r58, %r12;
	add.s32 	%r57, %r57, 32;
	add.s32 	%r56, %r56, 32;
	add.s32 	%r55, %r55, 32;
	@%p30 bra 	$L__BB1_21;
	bra.uni 	$L__BB1_2;
$L__BB1_21:
	setp.lt.s32 	%p31, %r5, %r29;
	mul.lo.s32 	%r15, %r30, %r5;
	setp.lt.s32 	%p32, %r4, %r30;
	and.pred  	%p33, %p32, %p31;
	@%p33 bra 	$L__BB1_22;
	bra.uni 	$L__BB1_23;
$L__BB1_22:
	add.s32 	%r48, %r4, %r15;
	mul.wide.s32 	%rd17, %r48, 4;
	add.s64 	%rd18, %rd2, %rd17;
	st.global.f32 	[%rd18], %f540;
$L__BB1_23:
	setp.ge.s32 	%p34, %r5, %r29;
	add.s32 	%r50, %r4, 32;
	setp.ge.s32 	%p35, %r50, %r30;
	cvt.s64.s32 	%rd19, %r15;
	cvt.s64.s32 	%rd20, %r4;
	add.s64 	%rd21, %rd20, %rd19;
	shl.b64 	%rd22, %rd21, 2;
	add.s64 	%rd5, %rd2, %rd22;
	or.pred  	%p36, %p35, %p34;
	@%p36 bra 	$L__BB1_25;
	st.global.f32 	[%rd5+128], %f541;
$L__BB1_25:
	setp.ge.s32 	%p37, %r5, %r29;
	add.s32 	%r52, %r4, 64;
	setp.ge.s32 	%p38, %r52, %r30;
	or.pred  	%p39, %p38, %p37;
	@%p39 bra 	$L__BB1_27;
	st.global.f32 	[%rd5+256], %f542;
$L__BB1_27:
	setp.ge.s32 	%p40, %r5, %r29;
	add.s32 	%r54, %r4, 96;
	setp.ge.s32 	%p41, %r54, %r30;
	or.pred  	%p42, %p41, %p40;
	@%p42 bra 	$L__BB1_29;
	st.global.f32 	[%rd5+384], %f543;
$L__BB1_29:
	ret;

}
	// .globl	_Z11tiledMatMulPfS_S_iii
.visible .entry _Z11tiledMatMulPfS_S_iii(
	.param .u64 .ptr .align 1 _Z11tiledMatMulPfS_S_iii_param_0,
	.param .u64 .ptr .align 1 _Z11tiledMatMulPfS_S_iii_param_1,
	.param .u64 .ptr .align 1 _Z11tiledMatMulPfS_S_iii_param_2,
	.param .u32 _Z11tiledMatMulPfS_S_iii_param_3,
	.param .u32 _Z11tiledMatMulPfS_S_iii_param_4,
	.param .u32 _Z11tiledMatMulPfS_S_iii_param_5
)
{
	.reg .pred 	%p<9>;
	.reg .b32 	%r<34>;
	.reg .b32 	%f<105>;
	.reg .b64 	%rd<13>;
	// demoted variable
	.shared .align 4 .b8 _ZZ11tiledMatMulPfS_S_iiiE6A_tile[4096];
	// demoted variable
	.shared .align 4 .b8 _ZZ11tiledMatMulPfS_S_iiiE6B_tile[4096];
	ld.param.u64 	%rd3, [_Z11tiledMatMulPfS_S_iii_param_0];
	ld.param.u64 	%rd4, [_Z11tiledMatMulPfS_S_iii_param_1];
	ld.param.u64 	%rd5, [_Z11tiledMatMulPfS_S_iii_param_2];
	ld.param.u32 	%r15, [_Z11tiledMatMulPfS_S_iii_param_3];
	ld.param.u32 	%r16, [_Z11tiledMatMulPfS_S_iii_param_4];
	ld.param.u32 	%r17, [_Z11tiledMatMulPfS_S_iii_param_5];
	mov.u32 	%r1, %tid.x;
	mov.u32 	%r2, %tid.y;
	mov.u32 	%r18, %ctaid.x;
	shl.b32 	%r19, %r18, 5;
	add.s32 	%r3, %r19, %r1;
	mov.u32 	%r20, %ctaid.y;
	shl.b32 	%r21, %r20, 5;
	add.s32 	%r4, %r21, %r2;
	setp.ge.s32 	%p1, %r4, %r15;
	setp.ge.s32 	%p2, %r3, %r17;
	or.pred  	%p3, %p1, %p2;
	@%p3 bra 	$L__BB2_6;
	setp.lt.s32 	%p4, %r16, 1;
	mov.f32 	%f104, 0f00000000;
	@%p4 bra 	$L__BB2_5;
	add.s32 	%r23, %r16, 31;
	shr.u32 	%r5, %r23, 5;
	mul.lo.s32 	%r6, %r16, %r4;
	shl.b32 	%r24, %r2, 7;
	mov.u32 	%r25, _ZZ11tiledMatMulPfS_S_iiiE6A_tile;
	add.s32 	%r7, %r25, %r24;
	shl.b32 	%r26, %r1, 2;
	add.s32 	%r8, %r7, %r26;
	mov.u32 	%r27, _ZZ11tiledMatMulPfS_S_iiiE6B_tile;
	add.s32 	%r10, %r27, %r26;
	add.s32 	%r9, %r10, %r24;
	cvta.to.global.u64 	%rd1, %rd3;
	cvta.to.global.u64 	%rd2, %rd4;
	mov.f32 	%f104, 0f00000000;
	mov.b32 	%r33, 0;
$L__BB2_3:
	shl.b32 	%r28, %r33, 5;
	add.s32 	%r12, %r28, %r1;
	add.s32 	%r29, %r28, %r2;
	setp.ge.s32 	%p5, %r12, %r16;
	setp.ge.s32 	%p6, %r29, %r15;
	or.pred  	%p7, %p5, %p6;
	@%p7 bra 	$L__BB2_6;
	add.s32 	%r30, %r12, %r6;
	mul.wide.u32 	%rd6, %r30, 4;
	add.s64 	%rd7, %rd1, %rd6;
	ld.global.f32 	%f6, [%rd7];
	st.shared.f32 	[%r8], %f6;
	mad.lo.s32 	%r31, %r29, %r17, %r3;
	mul.wide.s32 	%rd8, %r31, 4;
	add.s64 	%rd9, %rd2, %rd8;
	ld.global.f32 	%f7, [%rd9];
	st.shared.f32 	[%r9], %f7;
	bar.sync 	0;
	ld.shared.f32 	%f8, [%r7];
	ld.shared.f32 	%f9, [%r10];
	fma.rn.f32 	%f10, %f8, %f9, %f104;
	ld.shared.f32 	%f11, [%r7+4];
	ld.shared.f32 	%f12, [%r10+128];
	fma.rn.f32 	%f13, %f11, %f12, %f10;
	ld.shared.f32 	%f14, [%r7+8];
	ld.shared.f32 	%f15, [%r10+256];
	fma.rn.f32 	%f16, %f14, %f15, %f13;
	ld.shared.f32 	%f17, [%r7+12];
	ld.shared.f32 	%f18, [%r10+384];
	fma.rn.f32 	%f19, %f17, %f18, %f16;
	ld.shared.f32 	%f20, [%r7+16];
	ld.shared.f32 	%f21, [%r10+512];
	fma.rn.f32 	%f22, %f20, %f21, %f19;
	ld.shared.f32 	%f23, [%r7+20];
	ld.shared.f32 	%f24, [%r10+640];
	fma.rn.f32 	%f25, %f23, %f24, %f22;
	ld.shared.f32 	%f26, [%r7+24];
	ld.shared.f32 	%f27, [%r10+768];
	fma.rn.f32 	%f28, %f26, %f27, %f25;
	ld.shared.f32 	%f29, [%r7+28];
	ld.shared.f32 	%f30, [%r10+896];
	fma.rn.f32 	%f31, %f29, %f30, %f28;
	ld.shared.f32 	%f32, [%r7+32];
	ld.shared.f32 	%f33, [%r10+1024];
	fma.rn.f32 	%f34, %f32, %f33, %f31;
	ld.shared.f32 	%f35, [%r7+36];
	ld.shared.f32 	%f36, [%r10+1152];
	fma.rn.f32 	%f37, %f35, %f36, %f34;
	ld.shared.f32 	%f38, [%r7+40];
	ld.shared.f32 	%f39, [%r10+1280];
	fma.rn.f32 	%f40, %f38, %f39, %f37;
	ld.shared.f32 	%f41, [%r7+44];
	ld.shared.f32 	%f42, [%r10+1408];
	fma.rn.f32 	%f43, %f41, %f42, %f40;
	ld.shared.f32 	%f44, [%r7+48];
	ld.shared.f32 	%f45, [%r10+1536];
	fma.rn.f32 	%f46, %f44, %f45, %f43;
	ld.shared.f32 	%f47, [%r7+52];
	ld.shared.f32 	%f48, [%r10+1664];
	fma.rn.f32 	%f49, %f47, %f48, %f46;
	ld.shared.f32 	%f50, [%r7+56];
	ld.shared.f32 	%f51, [%r10+1792];
	fma.rn.f32 	%f52, %f50, %f51, %f49;
	ld.shared.f32 	%f53, [%r7+60];
	ld.shared.f32 	%f54, [%r10+1920];
	fma.rn.f32 	%f55, %f53, %f54, %f52;
	ld.shared.f32 	%f56, [%r7+64];
	ld.shared.f32 	%f57, [%r10+2048];
	fma.rn.f32 	%f58, %f56, %f57, %f55;
	ld.shared.f32 	%f59, [%r7+68];
	ld.shared.f32 	%f60, [%r10+2176];
	fma.rn.f32 	%f61, %f59, %f60, %f58;
	ld.shared.f32 	%f62, [%r7+72];
	ld.shared.f32 	%f63, [%r10+2304];
	fma.rn.f32 	%f64, %f62, %f63, %f61;
	ld.shared.f32 	%f65, [%r7+76];
	ld.shared.f32 	%f66, [%r10+2432];
	fma.rn.f32 	%f67, %f65, %f66, %f64;
	ld.shared.f32 	%f68, [%r7+80];
	ld.shared.f32 	%f69, [%r10+2560];
	fma.rn.f32 	%f70, %f68, %f69, %f67;
	ld.shared.f32 	%f71, [%r7+84];
	ld.shared.f32 	%f72, [%r10+2688];
	fma.rn.f32 	%f73, %f71, %f72, %f70;
	ld.shared.f32 	%f74, [%r7+88];
	ld.shared.f32 	%f75, [%r10+2816];
	fma.rn.f32 	%f76, %f74, %f75, %f73;
	ld.shared.f32 	%f77, [%r7+92];
	ld.shared.f32 	%f78, [%r10+2944];
	fma.rn.f32 	%f79, %f77, %f78, %f76;
	ld.shared.f32 	%f80, [%r7+96];
	ld.shared.f32 	%f81, [%r10+3072];
	fma.rn.f32 	%f82, %f80, %f81, %f79;
	ld.shared.f32 	%f83, [%r7+100];
	ld.shared.f32 	%f84, [%r10+3200];
	fma.rn.f32 	%f85, %f83, %f84, %f82;
	ld.shared.f32 	%f86, [%r7+104];
	ld.shared.f32 	%f87, [%r10+3328];
	fma.rn.f32 	%f88, %f86, %f87, %f85;
	ld.shared.f32 	%f89, [%r7+108];
	ld.shared.f32 	%f90, [%r10+3456];
	fma.rn.f32 	%f91, %f89, %f90, %f88;
	ld.shared.f32 	%f92, [%r7+112];
	ld.shared.f32 	%f93, [%r10+3584];
	fma.rn.f32 	%f94, %f92, %f93, %f91;
	ld.shared.f32 	%f95, [%r7+116];
	ld.shared.f32 	%f96, [%r10+3712];
	fma.rn.f32 	%f97, %f95, %f96, %f94;
	ld.shared.f32 	%f98, [%r7+120];
	ld.shared.f32 	%f99, [%r10+3840];
	fma.rn.f32 	%f100, %f98, %f99, %f97;
	ld.shared.f32 	%f101, [%r7+124];
	ld.shared.f32 	%f102, [%r10+3968];
	fma.rn.f32 	%f104, %f101, %f102, %f100;
	bar.sync 	0;
	add.s32 	%r33, %r33, 1;
	setp.ne.s32 	%p8, %r33, %r5;
	@%p8 bra 	$L__BB2_3;
$L__BB2_5:
	mad.lo.s32 	%r32, %r17, %r4, %r3;
	cvta.to.global.u64 	%rd10, %rd5;
	mul.wide.s32 	%rd11, %r32, 4;
	add.s64 	%rd12, %rd10, %rd11;
	st.global.f32 	[%rd12], %f104;
$L__BB2_6:
	ret;

}
	// .globl	_Z9rowMatmulPfS_S_iii
.visible .entry _Z9rowMatmulPfS_S_iii(
	.param .u64 .ptr .align 1 _Z9rowMatmulPfS_S_iii_param_0,
	.param .u64 .ptr .align 1 _Z9rowMatmulPfS_S_iii_param_1,
	.param .u64 .ptr .align 1 _Z9rowMatmulPfS_S_iii_param_2,
	.param .u32 _Z9rowMatmulPfS_S_iii_param_3,
	.param .u32 _Z9rowMatmulPfS_S_iii_param_4,
	.param .u32 _Z9rowMatmulPfS_S_iii_param_5
)
{
	.reg .pred 	%p<21>;
	.reg .b32 	%r<106>;
	.reg .b32 	%f<82>;
	.reg .b64 	%rd<59>;

	ld.param.u64 	%rd7, [_Z9rowMatmulPfS_S_iii_param_0];
	ld.param.u64 	%rd8, [_Z9rowMatmulPfS_S_iii_param_1];
	ld.param.u64 	%rd9, [_Z9rowMatmulPfS_S_iii_param_2];
	ld.param.u32 	%r58, [_Z9rowMatmulPfS_S_iii_param_3];
	ld.param.u32 	%r56, [_Z9rowMatmulPfS_S_iii_param_4];
	ld.param.u32 	%r57, [_Z9rowMatmulPfS_S_iii_param_5];
	cvta.to.global.u64 	%rd1, %rd8;
	cvta.to.global.u64 	%rd2, %rd7;
	cvta.to.global.u64 	%rd3, %rd9;
	mov.u32 	%r59, %ntid.x;
	mov.u32 	%r60, %ctaid.x;
	add.s32 	%r61, %r59, %r60;
	mov.u32 	%r62, %tid.x;
	add.s32 	%r1, %r61, %r62;
	setp.ge.s32 	%p1, %r1, %r58;
	setp.lt.s32 	%p2, %r57, 1;
	or.pred  	%p3, %p1, %p2;
	@%p3 bra 	$L__BB3_26;
	setp.lt.s32 	%p4, %r56, 1;
	mul.lo.s32 	%r2, %r56, %r1;
	mul.lo.s32 	%r3, %r57, %r1;
	@%p4 bra 	$L__BB3_15;
	and.b32  	%r4, %r56, 7;
	and.b32  	%r5, %r56, 3;
	and.b32  	%r6, %r56, 2147483640;
	and.b32  	%r7, %r56, 1;
	neg.s32 	%r8, %r6;
	shl.b32 	%r9, %r57, 3;
	mul.lo.s32 	%r10, %r57, 3;
	shl.b32 	%r11, %r57, 2;
	mul.lo.s32 	%r12, %r57, 6;
	mul.lo.s32 	%r13, %r57, 7;
	mov.b32 	%r89, 0;
	mul.wide.u32 	%rd35, %r9, 4;
$L__BB3_3:
	setp.lt.u32 	%p13, %r56, 8;
	mov.f32 	%f81, 0f00000000;
	mov.b32 	%r100, 0;
	@%p13 bra 	$L__BB3_6;
	add.s32 	%r97, %r57, %r89;
	shl.b32 	%r76, %r57, 1;
	add.s32 	%r96, %r76, %r89;
	add.s32 	%r95, %r10, %r89;
	add.s32 	%r94, %r11, %r89;
	mad.lo.s32 	%r93, %r57, 5, %r89;
	add.s32 	%r92, %r12, %r89;
	add.s32 	%r91, %r13, %r89;
	mul.wide.u32 	%rd18, %r89, 4;
	add.s64 	%rd58, %rd1, %rd18;
	mov.f32 	%f81, 0f00000000;
	mov.u32 	%r90, %r2;
	mov.u32 	%r98, %r8;
$L__BB3_5:
	.pragma "nounroll";
	mul.wide.s32 	%rd19, %r90, 4;
	add.s64 	%rd20, %rd2, %rd19;
	ld.global.f32 	%f16, [%rd20];
	ld.global.f32 	%f17, [%rd58];
	add.f32 	%f18, %f16, %f17;
	add.f32 	%f19, %f81, %f18;
	ld.global.f32 	%f20, [%rd20+4];
	mul.wide.u32 	%rd21, %r97, 4;
	add.s64 	%rd22, %rd1, %rd21;
	ld.global.f32 	%f21, [%rd22];
	add.f32 	%f22, %f20, %f21;
	add.f32 	%f23, %f19, %f22;
	ld.global.f32 	%f24, [%rd20+8];
	mul.wide.u32 	%rd23, %r96, 4;
	add.s64 	%rd24, %rd1, %rd23;
	ld.global.f32 	%f25, [%rd24];
	add.f32 	%f26, %f24, %f25;
	add.f32 	%f27, %f23, %f26;
	ld.global.f32 	%f28, [%rd20+12];
	mul.wide.u32 	%rd25, %r95, 4;
	add.s64 	%rd26, %rd1, %rd25;
	ld.global.f32 	%f29, [%rd26];
	add.f32 	%f30, %f28, %f29;
	add.f32 	%f31, %f27, %f30;
	ld.global.f32 	%f32, [%rd20+16];
	mul.wide.u32 	%rd27, %r94, 4;
	add.s64 	%rd28, %rd1, %rd27;
	ld.global.f32 	%f33, [%rd28];
	add.f32 	%f34, %f32, %f33;
	add.f32 	%f35, %f31, %f34;
	ld.global.f32 	%f36, [%rd20+20];
	mul.wide.u32 	%rd29, %r93, 4;
	add.s64 	%rd30, %rd1, %rd29;
	ld.global.f32 	%f37, [%rd30];
	add.f32 	%f38, %f36, %f37;
	add.f32 	%f39, %f35, %f38;
	ld.global.f32 	%f40, [%rd20+24];
	mul.wide.u32 	%rd31, %r92, 4;
	add.s64 	%rd32, %rd1, %rd31;
	ld.global.f32 	%f41, [%rd32];
	add.f32 	%f42, %f40, %f41;
	add.f32 	%f43, %f39, %f42;
	ld.global.f32 	%f44, [%rd20+28];
	mul.wide.u32 	%rd33, %r91, 4;
	add.s64 	%rd34, %rd1, %rd33;
	ld.global.f32 	%f45, [%rd34];
	add.f32 	%f46, %f44, %f45;
	add.f32 	%f81, %f43, %f46;
	add.s32 	%r98, %r98, 8;
	add.s32 	%r97, %r97, %r9;
	add.s32 	%r96, %r96, %r9;
	add.s32 	%r95, %r95, %r9;
	add.s32 	%r94, %r94, %r9;
	add.s32 	%r93, %r93, %r9;
	add.s32 	%r92, %r92, %r9;
	add.s32 	%r91, %r91, %r9;
	add.s64 	%rd58, %rd58, %rd35;
	add.s32 	%r90, %r90, 8;
	setp.ne.s32 	%p14, %r98, 0;
	mov.u32 	%r100, %r6;
	@%p14 bra 	$L__BB3_5;
$L__BB3_6:
	setp.eq.s32 	%p15, %r4, 0;
	@%p15 bra 	$L__BB3_14;
	add.s32 	%r77, %r4, -1;
	setp.lt.u32 	%p16, %r77, 3;
	@%p16 bra 	$L__BB3_9;
	add.s32 	%r78, %r100, %r2;
	mul.wide.s32 	%rd36, %r78, 4;
	add.s64 	%rd37, %rd2, %rd36;
	ld.global.f32 	%f48, [%rd37];
	mad.lo.s32 	%r79, %r100, %r57, %r89;
	mul.wide.u32 	%rd38, %r79, 4;
	add.s64 	%rd39, %rd1, %rd38;
	ld.global.f32 	%f49, [%rd39];
	add.f32 	%f50, %f48, %f49;
	add.f32 	%f51, %f81, %f50;
	ld.global.f32 	%f52, [%rd37+4];
	add.s32 	%r80, %r79, %r57;
	mul.wide.u32 	%rd40, %r80, 4;
	add.s64 	%rd41, %rd1, %rd40;
	ld.global.f32 	%f53, [%rd41];
	add.f32 	%f54, %f52, %f53;
	add.f32 	%f55, %f51, %f54;
	ld.global.f32 	%f56, [%rd37+8];
	add.s32 	%r81, %r80, %r57;
	mul.wide.u32 	%rd42, %r81, 4;
	add.s64 	%rd43, %rd1, %rd42;
	ld.global.f32 	%f57, [%rd43];
	add.f32 	%f58, %f56, %f57;
	add.f32 	%f59, %f55, %f58;
	ld.global.f32 	%f60, [%rd37+12];
	add.s32 	%r82, %r81, %r57;
	mul.wide.u32 	%rd44, %r82, 4;
	add.s64 	%rd45, %rd1, %rd44;
	ld.global.f32 	%f61, [%rd45];
	add.f32 	%f62, %f60, %f61;
	add.f32 	%f81, %f59, %f62;
	add.s32 	%r100, %r100, 4;
$L__BB3_9:
	setp.eq.s32 	%p17, %r5, 0;
	@%p17 bra 	$L__BB3_14;
	setp.eq.s32 	%p18, %r5, 1;
	@%p18 bra 	$L__BB3_12;
	add.s32 	%r83, %r100, %r2;
	mul.wide.s32 	%rd46, %r83, 4;
	add.s64 	%rd47, %rd2, %rd46;
	ld.global.f32 	%f64, [%rd47];
	mad.lo.s32 	%r84, %r100, %r57, %r89;
	mul.wide.u32 	%rd48, %r84, 4;
	add.s64 	%rd49, %rd1, %rd48;
	ld.global.f32 	%f65, [%rd49];
	add.f32 	%f66, %f64, %f65;
	add.f32 	%f67, %f81, %f66;
	ld.global.f32 	%f68, [%rd47+4];
	add.s32 	%r85, %r84, %r57;
	mul.wide.u32 	%rd50, %r85, 4;
	add.s64 	%rd51, %rd1, %rd50;
	ld.global.f32 	%f69, [%rd51];
	add.f32 	%f70, %f68, %f69;
	add.f32 	%f81, %f67, %f70;
	add.s32 	%r100, %r100, 2;
$L__BB3_12:
	setp.eq.s32 	%p19, %r7, 0;
	@%p19 bra 	$L__BB3_14;
	add.s32 	%r86, %r100, %r2;
	mul.wide.s32 	%rd52, %r86, 4;
	add.s64 	%rd53, %rd2, %rd52;
	ld.global.f32 	%f71, [%rd53];
	mad.lo.s32 	%r87, %r100, %r57, %r89;
	mul.wide.u32 	%rd54, %r87, 4;
	add.s64 	%rd55, %rd1, %rd54;
	ld.global.f32 	%f72, [%rd55];
	add.f32 	%f73, %f71, %f72;
	add.f32 	%f81, %f81, %f73;
$L__BB3_14:
	add.s32 	%r88, %r89, %r3;
	mul.wide.s32 	%rd56, %r88, 4;
	add.s64 	%rd57, %rd3, %rd56;
	st.global.f32 	[%rd57], %f81;
	add.s32 	%r89, %r89, 1;
	setp.eq.s32 	%p20, %r89, %r57;
	@%p20 bra 	$L__BB3_26;
	bra.uni 	$L__BB3_3;
$L__BB3_15:
	and.b32  	%r46, %r57, 7;
	setp.lt.u32 	%p5, %r57, 8;
	mov.b32 	%r104, 0;
	@%p5 bra 	$L__BB3_18;
	and.b32  	%r104, %r57, 2147483640;
	mov.b32 	%r102, 0;
$L__BB3_17:
	.pragma "nounroll";
	add.s32 	%r65, %r102, %r3;
	mul.wide.s32 	%rd10, %r65, 4;
	add.s64 	%rd11, %rd3, %rd10;
	mov.b32 	%r66, 0;
	st.global.u32 	[%rd11], %r66;
	st.global.u32 	[%rd11+4], %r66;
	st.global.u32 	[%rd11+8], %r66;
	st.global.u32 	[%rd11+12], %r66;
	st.global.u32 	[%rd11+16], %r66;
	st.global.u32 	[%rd11+20], %r66;
	st.global.u32 	[%rd11+24], %r66;
	st.global.u32 	[%rd11+28], %r66;
	add.s32 	%r102, %r102, 8;
	setp.ne.s32 	%p6, %r102, %r104;
	@%p6 bra 	$L__BB3_17;
$L__BB3_18:
	setp.eq.s32 	%p7, %r46, 0;
	@%p7 bra 	$L__BB3_26;
	and.b32  	%r51, %r57, 3;
	setp.lt.u32 	%p8, %r46, 4;
	@%p8 bra 	$L__BB3_21;
	add.s32 	%r67, %r104, %r3;
	mul.wide.s32 	%rd12, %r67, 4;
	add.s64 	%rd13, %rd3, %rd12;
	mov.b32 	%r68, 0;
	st.global.u32 	[%rd13], %r68;
	st.global.u32 	[%rd13+4], %r68;
	st.global.u32 	[%rd13+8], %r68;
	st.global.u32 	[%rd13+12], %r68;
	add.s32 	%r104, %r104, 4;
$L__BB3_21:
	setp.eq.s32 	%p9, %r51, 0;
	@%p9 bra 	$L__BB3_26;
	setp.eq.s32 	%p10, %r51, 1;
	@%p10 bra 	$L__BB3_24;
	add.s32 	%r69, %r104, %r3;
	mul.wide.s32 	%rd14, %r69, 4;
	add.s64 	%rd15, %rd3, %rd14;
	mov.b32 	%r70, 0;
	st.global.u32 	[%rd15], %r70;
	st.global.u32 	[%rd15+4], %r70;
	add.s32 	%r104, %r104, 2;
$L__BB3_24:
	and.b32  	%r71, %r57, 1;
	setp.eq.b32 	%p11, %r71, 1;
	not.pred 	%p12, %p11;
	@%p12 bra 	$L__BB3_26;
	add.s32 	%r72, %r104, %r3;
	mul.wide.s32 	%rd16, %r72, 4;
	add.s64 	%rd17, %rd3, %rd16;
	mov.b32 	%r73, 0;
	st.global.u32 	[%rd17], %r73;
$L__BB3_26:
	ret;

}
	// .globl	_Z9colMatmulPfS_S_iii
.visible .entry _Z9colMatmulPfS_S_iii(
	.param .u64 .ptr .align 1 _Z9colMatmulPfS_S_iii_param_0,
	.param .u64 .ptr .align 1 _Z9colMatmulPfS_S_iii_param_1,
	.param .u64 .ptr .align 1 _Z9colMatmulPfS_S_iii_param_2,
	.param .u32 _Z9colMatmulPfS_S_iii_param_3,
	.param .u32 _Z9colMatmulPfS_S_iii_param_4,
	.param .u32 _Z9colMatmulPfS_S_iii_param_5
)
{
	.reg .pred 	%p<21>;
	.reg .b32 	%r<67>;
	.reg .b32 	%f<67>;
	.reg .b64 	%rd<75>;

	ld.param.u64 	%rd7, [_Z9colMatmulPfS_S_iii_param_0];
	ld.param.u64 	%rd8, [_Z9colMatmulPfS_S_iii_param_1];
	ld.param.u64 	%rd9, [_Z9colMatmulPfS_S_iii_param_2];
	ld.param.u32 	%r31, [_Z9colMatmulPfS_S_iii_param_3];
	ld.param.u32 	%r32, [_Z9colMatmulPfS_S_iii_param_4];
	ld.param.u32 	%r33, [_Z9colMatmulPfS_S_iii_param_5];
	cvta.to.global.u64 	%rd1, %rd8;
	cvta.to.global.u64 	%rd2, %rd7;
	cvta.to.global.u64 	%rd3, %rd9;
	mov.u32 	%r34, %ntid.x;
	mov.u32 	%r35, %ctaid.x;
	mov.u32 	%r36, %tid.x;
	mad.lo.s32 	%r1, %r34, %r35, %r36;
	setp.ge.s32 	%p1, %r1, %r33;
	setp.lt.s32 	%p2, %r31, 1;
	or.pred  	%p3, %p1, %p2;
	@%p3 bra 	$L__BB4_26;
	setp.lt.s32 	%p4, %r32, 1;
	@%p4 bra 	$L__BB4_15;
	and.b32  	%r2, %r32, 7;
	add.s32 	%r3, %r2, -1;
	and.b32  	%r4, %r32, 3;
	and.b32  	%r5, %r32, 2147483640;
	and.b32  	%r6, %r32, 1;
	neg.s32 	%r7, %r5;
	shl.b32 	%r8, %r33, 3;
	mov.b32 	%r57, 0;
	mul.wide.s32 	%rd66, %r33, 4;
$L__BB4_3:
	setp.lt.u32 	%p13, %r32, 8;
	mul.lo.s32 	%r10, %r57, %r32;
	mov.f32 	%f66, 0f00000000;
	mov.b32 	%r61, 0;
	@%p13 bra 	$L__BB4_6;
	mul.wide.u32 	%rd32, %r10, 4;
	add.s64 	%rd33, %rd2, %rd32;
	add.s64 	%rd74, %rd33, 16;
	mov.f32 	%f66, 0f00000000;
	mov.u32 	%r58, %r1;
	mov.u32 	%r59, %r7;
$L__BB4_5:
	.pragma "nounroll";
	ld.global.f32 	%f16, [%rd74+-16];
	mul.wide.s32 	%rd34, %r58, 4;
	add.s64 	%rd35, %rd1, %rd34;
	ld.global.f32 	%f17, [%rd35];
	fma.rn.f32 	%f18, %f16, %f17, %f66;
	ld.global.f32 	%f19, [%rd74+-12];
	mul.wide.s32 	%rd36, %r33, 4;
	add.s64 	%rd37, %rd35, %rd36;
	ld.global.f32 	%f20, [%rd37];
	fma.rn.f32 	%f21, %f19, %f20, %f18;
	ld.global.f32 	%f22, [%rd74+-8];
	add.s64 	%rd38, %rd37, %rd36;
	ld.global.f32 	%f23, [%rd38];
	fma.rn.f32 	%f24, %f22, %f23, %f21;
	ld.global.f32 	%f25, [%rd74+-4];
	add.s64 	%rd39, %rd38, %rd36;
	ld.global.f32 	%f26, [%rd39];
	fma.rn.f32 	%f27, %f25, %f26, %f24;
	ld.global.f32 	%f28, [%rd74];
	add.s64 	%rd40, %rd39, %rd36;
	ld.global.f32 	%f29, [%rd40];
	fma.rn.f32 	%f30, %f28, %f29, %f27;
	ld.global.f32 	%f31, [%rd74+4];
	add.s64 	%rd41, %rd40, %rd36;
	ld.global.f32 	%f32, [%rd41];
	fma.rn.f32 	%f33, %f31, %f32, %f30;
	ld.global.f32 	%f34, [%rd74+8];
	add.s64 	%rd42, %rd41, %rd36;
	ld.global.f32 	%f35, [%rd42];
	fma.rn.f32 	%f36, %f34, %f35, %f33;
	ld.global.f32 	%f37, [%rd74+12];
	add.s64 	%rd43, %rd42, %rd36;
	ld.global.f32 	%f38, [%rd43];
	fma.rn.f32 	%f66, %f37, %f38, %f36;
	add.s32 	%r59, %r59, 8;
	add.s32 	%r58, %r58, %r8;
	add.s64 	%rd74, %rd74, 32;
	setp.ne.s32 	%p14, %r59, 0;
	mov.u32 	%r61, %r5;
	@%p14 bra 	$L__BB4_5;
$L__BB4_6:
	setp.eq.s32 	%p15, %r2, 0;
	@%p15 bra 	$L__BB4_14;
	setp.lt.u32 	%p16, %r3, 3;
	@%p16 bra 	$L__BB4_9;
	add.s32 	%r50, %r61, %r10;
	mul.wide.u32 	%rd44, %r50, 4;
	add.s64 	%rd45, %rd2, %rd44;
	ld.global.f32 	%f40, [%rd45];
	mad.lo.s32 	%r51, %r61, %r33, %r1;
	mul.wide.s32 	%rd46, %r51, 4;
	add.s64 	%rd47, %rd1, %rd46;
	ld.global.f32 	%f41, [%rd47];
	fma.rn.f32 	%f42, %f40, %f41, %f66;
	cvt.u64.u32 	%rd48, %r10;
	cvt.u64.u32 	%rd49, %r61;
	add.s64 	%rd50, %rd49, %rd48;
	shl.b64 	%rd51, %rd50, 2;
	add.s64 	%rd52, %rd2, %rd51;
	ld.global.f32 	%f43, [%rd52+4];
	add.s64 	%rd54, %rd47, %rd66;
	ld.global.f32 	%f44, [%rd54];
	fma.rn.f32 	%f45, %f43, %f44, %f42;
	ld.global.f32 	%f46, [%rd52+8];
	add.s64 	%rd55, %rd54, %rd66;
	ld.global.f32 	%f47, [%rd55];
	fma.rn.f32 	%f48, %f46, %f47, %f45;
	ld.global.f32 	%f49, [%rd52+12];
	add.s64 	%rd56, %rd55, %rd66;
	ld.global.f32 	%f50, [%rd56];
	fma.rn.f32 	%f66, %f49, %f50, %f48;
	add.s32 	%r61, %r61, 4;
$L__BB4_9:
	setp.eq.s32 	%p17, %r4, 0;
	@%p17 bra 	$L__BB4_14;
	setp.eq.s32 	%p18, %r4, 1;
	@%p18 bra 	$L__BB4_12;
	add.s32 	%r52, %r61, %r10;
	mul.wide.u32 	%rd57, %r52, 4;
	add.s64 	%rd58, %rd2, %rd57;
	ld.global.f32 	%f52, [%rd58];
	mad.lo.s32 	%r53, %r61, %r33, %r1;
	mul.wide.s32 	%rd59, %r53, 4;
	add.s64 	%rd60, %rd1, %rd59;
	ld.global.f32 	%f53, [%rd60];
	fma.rn.f32 	%f54, %f52, %f53, %f66;
	cvt.u64.u32 	%rd61, %r10;
	cvt.u64.u32 	%rd62, %r61;
	add.s64 	%rd63, %rd62, %rd61;
	shl.b64 	%rd64, %rd63, 2;
	add.s64 	%rd65, %rd2, %rd64;
	ld.global.f32 	%f55, [%rd65+4];
	add.s64 	%rd67, %rd60, %rd66;
	ld.global.f32 	%f56, [%rd67];
	fma.rn.f32 	%f66, %f55, %f56, %f54;
	add.s32 	%r61, %r61, 2;
$L__BB4_12:
	setp.eq.s32 	%p19, %r6, 0;
	@%p19 bra 	$L__BB4_14;
	add.s32 	%r54, %r61, %r10;
	mul.wide.u32 	%rd68, %r54, 4;
	add.s64 	%rd69, %rd2, %rd68;
	ld.global.f32 	%f57, [%rd69];
	mad.lo.s32 	%r55, %r61, %r33, %r1;
	mul.wide.s32 	%rd70, %r55, 4;
	add.s64 	%rd71, %rd1, %rd70;
	ld.global.f32 	%f58, [%rd71];
	fma.rn.f32 	%f66, %f57, %f58, %f66;
$L__BB4_14:
	mad.lo.s32 	%r56, %r57, %r31, %r1;
	mul.wide.s32 	%rd72, %r56, 4;
	add.s64 	%rd73, %rd3, %rd72;
	st.global.f32 	[%rd73], %f66;
	add.s32 	%r57, %r57, 1;
	setp.eq.s32 	%p20, %r57, %r31;
	@%p20 bra 	$L__BB4_26;
	bra.uni 	$L__BB4_3;
$L__BB4_15:
	and.b32  	%r21, %r31, 7;
	setp.lt.u32 	%p5, %r31, 8;
	mov.b32 	%r65, 0;
	@%p5 bra 	$L__BB4_18;
	and.b32  	%r65, %r31, 2147483640;
	mov.b32 	%r63, 0;
	mul.wide.u32 	%rd12, %r31, 4;
$L__BB4_17:
	.pragma "nounroll";
	mad.lo.s32 	%r39, %r63, %r31, %r1;
	mul.wide.s32 	%rd10, %r39, 4;
	add.s64 	%rd11, %rd3, %rd10;
	mov.b32 	%r40, 0;
	st.global.u32 	[%rd11], %r40;
	add.s64 	%rd13, %rd11, %rd12;
	st.global.u32 	[%rd13], %r40;
	add.s64 	%rd14, %rd13, %rd12;
	st.global.u32 	[%rd14], %r40;
	add.s64 	%rd15, %rd14, %rd12;
	st.global.u32 	[%rd15], %r40;
	add.s64 	%rd16, %rd15, %rd12;
	st.global.u32 	[%rd16], %r40;
	add.s64 	%rd17, %rd16, %rd12;
	st.global.u32 	[%rd17], %r40;
	add.s64 	%rd18, %rd17, %rd12;
	st.global.u32 	[%rd18], %r40;
	add.s64 	%rd19, %rd18, %rd12;
	st.global.u32 	[%rd19], %r40;
	add.s32 	%r63, %r63, 8;
	setp.ne.s32 	%p6, %r63, %r65;
	@%p6 bra 	$L__BB4_17;
$L__BB4_18:
	setp.eq.s32 	%p7, %r21, 0;
	@%p7 bra 	$L__BB4_26;
	and.b32  	%r26, %r31, 3;
	setp.lt.u32 	%p8, %r21, 4;
	@%p8 bra 	$L__BB4_21;
	mad.lo.s32 	%r41, %r65, %r31, %r1;
	mul.wide.s32 	%rd20, %r41, 4;
	add.s64 	%rd21, %rd3, %rd20;
	mov.b32 	%r42, 0;
	st.global.u32 	[%rd21], %r42;
	mul.wide.u32 	%rd22, %r31, 4;
	add.s64 	%rd23, %rd21, %rd22;
	st.global.u32 	[%rd23], %r42;
	add.s64 	%rd24, %rd23, %rd22;
	st.global.u32 	[%rd24], %r42;
	add.s64 	%rd25, %rd24, %rd22;
	st.global.u32 	[%rd25], %r42;
	add.s32 	%r65, %r65, 4;
$L__BB4_21:
	setp.eq.s32 	%p9, %r26, 0;
	@%p9 bra 	$L__BB4_26;
	setp.eq.s32 	%p10, %r26, 1;
	@%p10 bra 	$L__BB4_24;
	mad.lo.s32 	%r43, %r65, %r31, %r1;
	mul.wide.s32 	%rd26, %r43, 4;
	add.s64 	%rd27, %rd3, %rd26;
	mov.b32 	%r44, 0;
	st.global.u32 	[%rd27], %r44;
	mul.wide.u32 	%rd28, %r31, 4;
	add.s64 	%rd29, %rd27, %rd28;
	st.global.u32 	[%rd29], %r44;
	add.s32 	%r65, %r65, 2;
$L__BB4_24:
	and.b32  	%r45, %r31, 1;
	setp.eq.b32 	%p11, %r45, 1;
	not.pred 	%p12, %p11;
	@%p12 bra 	$L__BB4_26;
	mad.lo.s32 	%r46, %r65, %r31, %r1;
	mul.wide.s32 	%rd30, %r46, 4;
	add.s64 	%rd31, %rd3, %rd30;
	mov.b32 	%r47, 0;
	st.global.u32 	[%rd31], %r47;
$L__BB4_26:
	ret;

}
	// .globl	_Z6matmulPfS_S_iii
.visible .entry _Z6matmulPfS_S_iii(
	.param .u64 .ptr .align 1 _Z6matmulPfS_S_iii_param_0,
	.param .u64 .ptr .align 1 _Z6matmulPfS_S_iii_param_1,
	.param .u64 .ptr .align 1 _Z6matmulPfS_S_iii_param_2,
	.param .u32 _Z6matmulPfS_S_iii_param_3,
	.param .u32 _Z6matmulPfS_S_iii_param_4,
	.param .u32 _Z6matmulPfS_S_iii_param_5
)
{
	.reg .pred 	%p<13>;
	.reg .b32 	%r<41>;
	.reg .b32 	%f<68>;
	.reg .b64 	%rd<53>;

	ld.param.u64 	%rd7, [_Z6matmulPfS_S_iii_param_0];
	ld.param.u64 	%rd8, [_Z6matmulPfS_S_iii_param_1];
	ld.param.u64 	%rd6, [_Z6matmulPfS_S_iii_param_2];
	ld.param.u32 	%r20, [_Z6matmulPfS_S_iii_param_3];
	ld.param.u32 	%r18, [_Z6matmulPfS_S_iii_param_4];
	ld.param.u32 	%r19, [_Z6matmulPfS_S_iii_param_5];
	cvta.to.global.u64 	%rd1, %rd8;
	cvta.to.global.u64 	%rd2, %rd7;
	mov.u32 	%r21, %ntid.x;
	mov.u32 	%r22, %ctaid.x;
	mov.u32 	%r23, %tid.x;
	mad.lo.s32 	%r1, %r21, %r22, %r23;
	mov.u32 	%r24, %ntid.y;
	mov.u32 	%r25, %ctaid.y;
	mov.u32 	%r26, %tid.y;
	mad.lo.s32 	%r2, %r24, %r25, %r26;
	setp.ge.s32 	%p1, %r2, %r20;
	setp.ge.s32 	%p2, %r1, %r19;
	or.pred  	%p3, %p1, %p2;
	@%p3 bra 	$L__BB5_14;
	setp.lt.s32 	%p4, %r18, 1;
	mov.f32 	%f67, 0f00000000;
	@%p4 bra 	$L__BB5_13;
	mul.lo.s32 	%r3, %r18, %r2;
	and.b32  	%r4, %r18, 7;
	setp.lt.u32 	%p5, %r18, 8;
	mov.f32 	%f67, 0f00000000;
	mov.b32 	%r39, 0;
	@%p5 bra 	$L__BB5_5;
	and.b32  	%r39, %r18, 2147483640;
	neg.s32 	%r37, %r39;
	shl.b32 	%r7, %r19, 3;
	mul.wide.u32 	%rd9, %r3, 4;
	add.s64 	%rd10, %rd9, %rd2;
	add.s64 	%rd52, %rd10, 16;
	mov.f32 	%f67, 0f00000000;
	mul.wide.s32 	%rd13, %r19, 4;
	mov.u32 	%r36, %r1;
$L__BB5_4:
	.pragma "nounroll";
	ld.global.f32 	%f17, [%rd52+-16];
	mul.wide.s32 	%rd11, %r36, 4;
	add.s64 	%rd12, %rd1, %rd11;
	ld.global.f32 	%f18, [%rd12];
	fma.rn.f32 	%f19, %f17, %f18, %f67;
	ld.global.f32 	%f20, [%rd52+-12];
	add.s64 	%rd14, %rd12, %rd13;
	ld.global.f32 	%f21, [%rd14];
	fma.rn.f32 	%f22, %f20, %f21, %f19;
	ld.global.f32 	%f23, [%rd52+-8];
	add.s64 	%rd15, %rd14, %rd13;
	ld.global.f32 	%f24, [%rd15];
	fma.rn.f32 	%f25, %f23, %f24, %f22;
	ld.global.f32 	%f26, [%rd52+-4];
	add.s64 	%rd16, %rd15, %rd13;
	ld.global.f32 	%f27, [%rd16];
	fma.rn.f32 	%f28, %f26, %f27, %f25;
	ld.global.f32 	%f29, [%rd52];
	add.s64 	%rd17, %rd16, %rd13;
	ld.global.f32 	%f30, [%rd17];
	fma.rn.f32 	%f31, %f29, %f30, %f28;
	ld.global.f32 	%f32, [%rd52+4];
	add.s64 	%rd18, %rd17, %rd13;
	ld.global.f32 	%f33, [%rd18];
	fma.rn.f32 	%f34, %f32, %f33, %f31;
	ld.global.f32 	%f35, [%rd52+8];
	add.s64 	%rd19, %rd18, %rd13;
	ld.global.f32 	%f36, [%rd19];
	fma.rn.f32 	%f37, %f35, %f36, %f34;
	ld.global.f32 	%f38, [%rd52+12];
	add.s64 	%rd20, %rd19, %rd13;
	ld.global.f32 	%f39, [%rd20];
	fma.rn.f32 	%f67, %f38, %f39, %f37;
	add.s32 	%r37, %r37, 8;
	add.s32 	%r36, %r36, %r7;
	add.s64 	%rd52, %rd52, 32;
	setp.ne.s32 	%p6, %r37, 0;
	@%p6 bra 	$L__BB5_4;
$L__BB5_5:
	setp.eq.s32 	%p7, %r4, 0;
	@%p7 bra 	$L__BB5_13;
	and.b32  	%r13, %r18, 3;
	setp.lt.u32 	%p8, %r4, 4;
	@%p8 bra 	$L__BB5_8;
	add.s32 	%r28, %r39, %r3;
	mul.wide.u32 	%rd21, %r28, 4;
	add.s64 	%rd22, %rd2, %rd21;
	ld.global.f32 	%f41, [%rd22];
	mad.lo.s32 	%r29, %r39, %r19, %r1;
	mul.wide.s32 	%rd23, %r29, 4;
	add.s64 	%rd24, %rd1, %rd23;
	ld.global.f32 	%f42, [%rd24];
	fma.rn.f32 	%f43, %f41, %f42, %f67;
	cvt.u64.u32 	%rd25, %r3;
	cvt.u64.u32 	%rd26, %r39;
	add.s64 	%rd27, %rd26, %rd25;
	shl.b64 	%rd28, %rd27, 2;
	add.s64 	%rd29, %rd2, %rd28;
	ld.global.f32 	%f44, [%rd29+4];
	mul.wide.s32 	%rd30, %r19, 4;
	add.s64 	%rd31, %rd24, %rd30;
	ld.global.f32 	%f45, [%rd31];
	fma.rn.f32 	%f46, %f44, %f45, %f43;
	ld.global.f32 	%f47, [%rd29+8];
	add.s64 	%rd32, %rd31, %rd30;
	ld.global.f32 	%f48, [%rd32];
	fma.rn.f32 	%f49, %f47, %f48, %f46;
	ld.global.f32 	%f50, [%rd29+12];
	add.s64 	%rd33, %rd32, %rd30;
	ld.global.f32 	%f51, [%rd33];
	fma.rn.f32 	%f67, %f50, %f51, %f49;
	add.s32 	%r39, %r39, 4;
$L__BB5_8:
	setp.eq.s32 	%p9, %r13, 0;
	@%p9 bra 	$L__BB5_13;
	setp.eq.s32 	%p10, %r13, 1;
	@%p10 bra 	$L__BB5_11;
	add.s32 	%r30, %r39, %r3;
	mul.wide.u32 	%rd34, %r30, 4;
	add.s64 	%rd35, %rd2, %rd34;
	ld.global.f32 	%f53, [%rd35];
	mad.lo.s32 	%r31, %r39, %r19, %r1;
	mul.wide.s32 	%rd36, %r31, 4;
	add.s64 	%rd37, %rd1, %rd36;
	ld.global.f32 	%f54, [%rd37];
	fma.rn.f32 	%f55, %f53, %f54, %f67;
	cvt.u64.u32 	%rd38, %r3;
	cvt.u64.u32 	%rd39, %r39;
	add.s64 	%rd40, %rd39, %rd38;
	shl.b64 	%rd41, %rd40, 2;
	add.s64 	%rd42, %rd2, %rd41;
	ld.global.f32 	%f56, [%rd42+4];
	mul.wide.s32 	%rd43, %r19, 4;
	add.s64 	%rd44, %rd37, %rd43;
	ld.global.f32 	%f57, [%rd44];
	fma.rn.f32 	%f67, %f56, %f57, %f55;
	add.s32 	%r39, %r39, 2;
$L__BB5_11:
	and.b32  	%r32, %r18, 1;
	setp.eq.b32 	%p11, %r32, 1;
	not.pred 	%p12, %p11;
	@%p12 bra 	$L__BB5_13;
	add.s32 	%r33, %r39, %r3;
	mul.wide.u32 	%rd45, %r33, 4;
	add.s64 	%rd46, %rd2, %rd45;
	ld.global.f32 	%f58, [%rd46];
	mad.lo.s32 	%r34, %r39, %r19, %r1;
	mul.wide.s32 	%rd47, %r34, 4;
	add.s64 	%rd48, %rd1, %rd47;
	ld.global.f32 	%f59, [%rd48];
	fma.rn.f32 	%f67, %f58, %f59, %f67;
$L__BB5_13:
	mad.lo.s32 	%r35, %r19, %r2, %r1;
	cvta.to.global.u64 	%rd49, %rd6;
	mul.wide.s32 	%rd50, %r35, 4;
	add.s64 	%rd51, %rd49, %rd50;
	st.global.f32 	[%rd51], %f67;
$L__BB5_14:
	ret;

}


// ===== COMPILED SASS (sm_100) =====

	.target	sm_100

	.elftype	@"ET_EXEC"


//--------------------- .note.nv.tkinfo           --------------------------
	.section	.note.nv.tkinfo,"",@"SHT_NOTE"
	.sectionflags	@"SHF_NOTE_NV_TKINFO"
	.tkinfo
        /*0018*/ 	.word	0x00000002
        /*0030*/ 	.string	""
        /*0030*/ 	.string	"ptxas"
        /*0030*/ 	.string	"Cuda compilation tools, release 13.0, V13.0.88"
        /*0030*/ 	.string	"Build cuda_13.0.r13.0/compiler.36424714_0"
        /*0030*/ 	.string	"-arch sm_100 -m 64 "



//--------------------- .note.nv.cuinfo           --------------------------
	.section	.note.nv.cuinfo,"",@"SHT_NOTE"
	.sectionflags	@"SHF_NOTE_NV_CUINFO"
        /*0018*/ 	.short	0x0002
        /*001a*/ 	.short	0x0064
        /*001c*/ 	.short	0x0082
	.zero		2


//--------------------- .nv.info                  --------------------------
	.section	.nv.info,"",@"SHT_CUDA_INFO"
	.align	4


	//----- nvinfo : EIATTR_REGCOUNT
	.align		4
        /*0000*/ 	.byte	0x04, 0x2f
        /*0002*/ 	.short	(.L_1 - .L_0)
	.align		4
.L_0:
        /*0004*/ 	.word	index@(_Z16cornerTurnMatMulPfS_S_)
        /*0008*/ 	.word	0x00000004


	//----- nvinfo : EIATTR_FRAME_SIZE
	.align		4
.L_1:
        /*000c*/ 	.byte	0x04, 0x11
        /*000e*/ 	.short	(.L_3 - .L_2)
	.align		4
.L_2:
        /*0010*/ 	.word	index@(_Z16cornerTurnMatMulPfS_S_)
        /*0014*/ 	.word	0x00000000


	//----- nvinfo : EIATTR_REGCOUNT
	.align		4
.L_3:
        /*0018*/ 	.byte	0x04, 0x2f
        /*001a*/ 	.short	(.L_5 - .L_4)
	.align		4
.L_4:
        /*001c*/ 	.word	index@(_Z17CoarseTiledMatMulPfS_S_iii)
        /*0020*/ 	.word	0x00000020


	//----- nvinfo : EIATTR_FRAME_SIZE
	.align		4
.L_5:
        /*0024*/ 	.byte	0x04, 0x11
        /*0026*/ 	.short	(.L_7 - .L_6)
	.align		4
.L_6:
        /*0028*/ 	.word	index@(_Z17CoarseTiledMatMulPfS_S_iii)
        /*002c*/ 	.word	0x00000000


	//----- nvinfo : EIATTR_REGCOUNT
	.align		4
.L_7:
        /*0030*/ 	.byte	0x04, 0x2f
        /*0032*/ 	.short	(.L_9 - .L_8)
	.align		4
.L_8:
        /*0034*/ 	.word	index@(_Z11tiledMatMulPfS_S_iii)
        /*0038*/ 	.word	0x00000020


	//----- nvinfo : EIATTR_FRAME_SIZE
	.align		4
.L_9:
        /*003c*/ 	.byte	0x04, 0x11
        /*003e*/ 	.short	(.L_11 - .L_10)
	.align		4
.L_10:
        /*0040*/ 	.word	index@(_Z11tiledMatMulPfS_S_iii)
        /*0044*/ 	.word	0x00000000


	//----- nvinfo : EIATTR_REGCOUNT
	.align		4
.L_11:
        /*0048*/ 	.byte	0x04, 0x2f
        /*004a*/ 	.short	(.L_13 - .L_12)
	.align		4
.L_12:
        /*004c*/ 	.word	index@(_Z9rowMatmulPfS_S_iii)
        /*0050*/ 	.word	0x00000020


	//----- nvinfo : EIATTR_FRAME_SIZE
	.align		4
.L_13:
        /*0054*/ 	.byte	0x04, 0x11
        /*0056*/ 	.short	(.L_15 - .L_14)
	.align		4
.L_14:
        /*0058*/ 	.word	index@(_Z9rowMatmulPfS_S_iii)
        /*005c*/ 	.word	0x00000000


	//----- nvinfo : EIATTR_REGCOUNT
	.align		4
.L_15:
        /*0060*/ 	.byte	0x04, 0x2f
        /*0062*/ 	.short	(.L_17 - .L_16)
	.align		4
.L_16:
        /*0064*/ 	.word	index@(_Z9colMatmulPfS_S_iii)
        /*0068*/ 	.word	0x00000020


	//----- nvinfo : EIATTR_FRAME_SIZE
	.align		4
.L_17:
        /*006c*/ 	.byte	0x04, 0x11
        /*006e*/ 	.short	(.L_19 - .L_18)
	.align		4
.L_18:
        /*0070*/ 	.word	index@(_Z9colMatmulPfS_S_iii)
        /*0074*/ 	.word	0x00000000


	//----- nvinfo : EIATTR_REGCOUNT
	.align		4
.L_19:
        /*0078*/ 	.byte	0x04, 0x2f
        /*007a*/ 	.short	(.L_21 - .L_20)
	.align		4
.L_20:
        /*007c*/ 	.word	index@(_Z6matmulPfS_S_iii)
        /*0080*/ 	.word	0x00000020


	//----- nvinfo : EIATTR_FRAME_SIZE
	.align		4
.L_21:
        /*0084*/ 	.byte	0x04, 0x11
        /*0086*/ 	.short	(.L_23 - .L_22)
	.align		4
.L_22:
        /*0088*/ 	.word	index@(_Z6matmulPfS_S_iii)
        /*008c*/ 	.word	0x00000000


	//----- nvinfo : EIATTR_MIN_STACK_SIZE
	.align		4
.L_23:
        /*0090*/ 	.byte	0x04, 0x12
        /*0092*/ 	.short	(.L_25 - .L_24)
	.align		4
.L_24:
        /*0094*/ 	.word	index@(_Z6matmulPfS_S_iii)
        /*0098*/ 	.word	0x00000000


	//----- nvinfo : EIATTR_MIN_STACK_SIZE
	.align		4
.L_25:
        /*009c*/ 	.byte	0x04, 0x12
        /*009e*/ 	.short	(.L_27 - .L_26)
	.align		4
.L_26:
        /*00a0*/ 	.word	index@(_Z9colMatmulPfS_S_iii)
        /*00a4*/ 	.word	0x00000000


	//----- nvinfo : EIATTR_MIN_STACK_SIZE
	.align		4
.L_27:
        /*00a8*/ 	.byte	0x04, 0x12
        /*00aa*/ 	.short	(.L_29 - .L_28)
	.align		4
.L_28:
        /*00ac*/ 	.word	index@(_Z9rowMatmulPfS_S_iii)
        /*00b0*/ 	.word	0x00000000


	//----- nvinfo : EIATTR_MIN_STACK_SIZE
	.align		4
.L_29:
        /*00b4*/ 	.byte	0x04, 0x12
        /*00b6*/ 	.short	(.L_31 - .L_30)
	.align		4
.L_30:
        /*00b8*/ 	.word	index@(_Z11tiledMatMulPfS_S_iii)
        /*00bc*/ 	.word	0x00000000


	//----- nvinfo : EIATTR_MIN_STACK_SIZE
	.align		4
.L_31:
        /*00c0*/ 	.byte	0x04, 0x12
        /*00c2*/ 	.short	(.L_33 - .L_32)
	.align		4
.L_32:
        /*00c4*/ 	.word	index@(_Z17CoarseTiledMatMulPfS_S_iii)
        /*00c8*/ 	.word	0x00000000


	//----- nvinfo : EIATTR_MIN_STACK_SIZE
	.align		4
.L_33:
        /*00cc*/ 	.byte	0x04, 0x12
        /*00ce*/ 	.short	(.L_35 - .L_34)
	.align		4
.L_34:
        /*00d0*/ 	.word	index@(_Z16cornerTurnMatMulPfS_S_)
        /*00d4*/ 	.word	0x00000000
.L_35:


//--------------------- .nv.compat                --------------------------
	.section	.nv.compat,"",@"SHT_CUDA_COMPAT_INFO"
	.align	4
        /*0000*/ 	.byte	0x02, 0x09, 0x00, 0x00, 0x02, 0x02, 0x01, 0x00, 0x02, 0x05, 0x05, 0x00, 0x03, 0x07, 0x01, 0x01
        /*0010*/ 	.byte	0x02, 0x03, 0x00, 0x00, 0x02, 0x06, 0x01, 0x00, 0x04, 0x0b, 0x08, 0x00, 0x09, 0x00, 0x00, 0x00
        /*0020*/ 	.byte	0x00, 0x00, 0x00, 0x00


//--------------------- .nv.info._Z6matmulPfS_S_iii --------------------------
	.section	.nv.info._Z6matmulPfS_S_iii,"",@"SHT_CUDA_INFO"
	.sectionflags	@""
	.align	4


	//----- nvinfo : EIATTR_CUDA_API_VERSION
	.align		4
        /*0000*/ 	.byte	0x04, 0x37
        /*0002*/ 	.short	(.L_37 - .L_36)
.L_36:
        /*0004*/ 	.word	0x00000082


	//----- nvinfo : EIATTR_KPARAM_INFO
	.align		4
.L_37:
        /*0008*/ 	.byte	0x04, 0x17
        /*000a*/ 	.short	(.L_39 - .L_38)
.L_38:
        /*000c*/ 	.word	0x00000000
        /*0010*/ 	.short	0x0005
        /*0012*/ 	.short	0x0020
        /*0014*/ 	.byte	0x00, 0xf0, 0x11, 0x00


	//----- nvinfo : EIATTR_KPARAM_INFO
	.align		4
.L_39:
        /*0018*/ 	.byte	0x04, 0x17
        /*001a*/ 	.short	(.L_41 - .L_40)
.L_40:
        /*001c*/ 	.word	0x00000000
        /*0020*/ 	.short	0x0004
        /*0022*/ 	.short	0x001c
        /*0024*/ 	.byte	0x00, 0xf0, 0x11, 0x00


	//----- nvinfo : EIATTR_KPARAM_INFO
	.align		4
.L_41:
        /*0028*/ 	.byte	0x04, 0x17
        /*002a*/ 	.short	(.L_43 - .L_42)
.L_42:
        /*002c*/ 	.word	0x00000000
        /*0030*/ 	.short	0x0003
        /*0032*/ 	.short	0x0018
        /*0034*/ 	.byte	0x00, 0xf0, 0x11, 0x00


	//----- nvinfo : EIATTR_KPARAM_INFO
	.align		4
.L_43:
        /*0038*/ 	.byte	0x04, 0x17
        /*003a*/ 	.short	(.L_45 - .L_44)
.L_44:
        /*003c*/ 	.word	0x00000000
        /*0040*/ 	.short	0x0002
        /*0042*/ 	.short	0x0010
        /*0044*/ 	.byte	0x00, 0xf5, 0x21, 0x00


	//----- nvinfo : EIATTR_KPARAM_INFO
	.align		4
.L_45:
        /*0048*/ 	.byte	0x04, 0x17
        /*004a*/ 	.short	(.L_47 - .L_46)
.L_46:
        /*004c*/ 	.word	0x00000000
        /*0050*/ 	.short	0x0001
        /*0052*/ 	.short	0x0008
        /*0054*/ 	.byte	0x00, 0xf5, 0x21, 0x00


	//----- nvinfo : EIATTR_KPARAM_INFO
	.align		4
.L_47:
        /*0058*/ 	.byte	0x04, 0x17
        /*005a*/ 	.short	(.L_49 - .L_48)
.L_48:
        /*005c*/ 	.word	0x00000000
        /*0060*/ 	.short	0x0000
        /*0062*/ 	.short	0x0000
        /*0064*/ 	.byte	0x00, 0xf5, 0x21, 0x00


	//----- nvinfo : EIATTR_SPARSE_MMA_MASK
	.align		4
.L_49:
        /*0068*/ 	.byte	0x03, 0x50
        /*006a*/ 	.short	0x0000


	//----- nvinfo : EIATTR_MAXREG_COUNT
	.align		4
        /*006c*/ 	.byte	0x03, 0x1b
        /*006e*/ 	.short	0x00ff


	//----- nvinfo : EIATTR_MERCURY_ISA_VERSION
	.align		4
        /*0070*/ 	.byte	0x03, 0x5f
        /*0072*/ 	.short	0x0101


	//----- nvinfo : EIATTR_VRC_CTA_INIT_COUNT
	.align		4
        /*0074*/ 	.byte	0x02, 0x4a
	.zero		1
	.zero		1


	//----- nvinfo : EIATTR_EXIT_INSTR_OFFSETS
	.align		4
        /*0078*/ 	.byte	0x04, 0x1c
        /*007a*/ 	.short	(.L_51 - .L_50)


	//   ....[0]....
.L_50:
        /*007c*/ 	.word	0x000000d0


	//   ....[1]....
        /*0080*/ 	.word	0x000008f0


	//----- nvinfo : EIATTR_CBANK_PARAM_SIZE
	.align		4
.L_51:
        /*0084*/ 	.byte	0x03, 0x19
        /*0086*/ 	.short	0x0024


	//----- nvinfo : EIATTR_PARAM_CBANK
	.align		4
        /*0088*/ 	.byte	0x04, 0x0a
        /*008a*/ 	.short	(.L_53 - .L_52)
	.align		4
.L_52:
        /*008c*/ 	.word	index@(.nv.constant0._Z6matmulPfS_S_iii)
        /*0090*/ 	.short	0x0380
        /*0092*/ 	.short	0x0024


	//----- nvinfo : EIATTR_SW_WAR
	.align		4
.L_53:
        /*0094*/ 	.byte	0x04, 0x36
        /*0096*/ 	.short	(.L_55 - .L_54)
.L_54:
        /*0098*/ 	.word	0x00000008
.L_55:


//--------------------- .nv.info._Z9colMatmulPfS_S_iii --------------------------
	.section	.nv.info._Z9colMatmulPfS_S_iii,"",@"SHT_CUDA_INFO"
	.sectionflags	@""
	.align	4


	//----- nvinfo : EIATTR_CUDA_API_VERSION
	.align		4
        /*0000*/ 	.byte	0x04, 0x37
        /*0002*/ 	.short	(.L_57 - .L_56)
.L_56:
        /*0004*/ 	.word	0x00000082


	//----- nvinfo : EIATTR_KPARAM_INFO
	.align		4
.L_57:
        /*0008*/ 	.byte	0x04, 0x17
        /*000a*/ 	.short	(.L_59 - .L_58)
.L_58:
        /*000c*/ 	.word	0x00000000
        /*0010*/ 	.short	0x0005
        /*0012*/ 	.short	0x0020
        /*0014*/ 	.byte	0x00, 0xf0, 0x11, 0x00


	//----- nvinfo : EIATTR_KPARAM_INFO
	.align		4
.L_59:
        /*0018*/ 	.byte	0x04, 0x17
        /*001a*/ 	.short	(.L_61 - .L_60)
.L_60:
        /*001c*/ 	.word	0x00000000
        /*0020*/ 	.short	0x0004
        /*0022*/ 	.short	0x001c
        /*0024*/ 	.byte	0x00, 0xf0, 0x11, 0x00


	//----- nvinfo : EIATTR_KPARAM_INFO
	.align		4
.L_61:
        /*0028*/ 	.byte	0x04, 0x17
        /*002a*/ 	.short	(.L_63 - .L_62)
.L_62:
        /*002c*/ 	.word	0x00000000
        /*0030*/ 	.short	0x0003
        /*0032*/ 	.short	0x0018
        /*0034*/ 	.byte	0x00, 0xf0, 0x11, 0x00


	//----- nvinfo : EIATTR_KPARAM_INFO
	.align		4
.L_63:
        /*0038*/ 	.byte	0x04, 0x17
        /*003a*/ 	.short	(.L_65 - .L_64)
.L_64:
        /*003c*/ 	.word	0x00000000
        /*0040*/ 	.short	0x0002
        /*0042*/ 	.short	0x0010
        /*0044*/ 	.byte	0x00, 0xf5, 0x21, 0x00


	//----- nvinfo : EIATTR_KPARAM_INFO
	.align		4
.L_65:
        /*0048*/ 	.byte	0x04, 0x17
        /*004a*/ 	.short	(.L_67 - .L_66)
.L_66:
        /*004c*/ 	.word	0x00000000
        /*0050*/ 	.short	0x0001
        /*0052*/ 	.short	0x0008
        /*0054*/ 	.byte	0x00, 0xf5, 0x21, 0x00


	//----- nvinfo : EIATTR_KPARAM_INFO
	.align		4
.L_67:
        /*0058*/ 	.byte	0x04, 0x17
        /*005a*/ 	.short	(.L_69 - .L_68)
.L_68:
        /*005c*/ 	.word	0x00000000
        /*0060*/ 	.short	0x0000
        /*0062*/ 	.short	0x0000
        /*0064*/ 	.byte	0x00, 0xf5, 0x21, 0x00


	//----- nvinfo : EIATTR_SPARSE_MMA_MASK
	.align		4
.L_69:
        /*0068*/ 	.byte	0x03, 0x50
        /*006a*/ 	.short	0x0000


	//----- nvinfo : EIATTR_MAXREG_COUNT
	.align		4
        /*006c*/ 	.byte	0x03, 0x1b
        /*006e*/ 	.short	0x00ff


	//----- nvinfo : EIATTR_MERCURY_ISA_VERSION
	.align		4
        /*0070*/ 	.byte	0x03, 0x5f
        /*0072*/ 	.short	0x0101


	//----- nvinfo : EIATTR_VRC_CTA_INIT_COUNT
	.align		4
        /*0074*/ 	.byte	0x02, 0x4a
	.zero		1
	.zero		1


	//----- nvinfo : EIATTR_EXIT_INSTR_OFFSETS
	.align		4
        /*0078*/ 	.byte	0x04, 0x1c
        /*007a*/ 	.short	(.L_71 - .L_70)


	//   ....[0]....
.L_70:
        /*007c*/ 	.word	0x00000090


	//   ....[1]....
        /*0080*/ 	.word	0x00000950


	//   ....[2]....
        /*0084*/ 	.word	0x00000b30


	//   ....[3]....
        /*0088*/ 	.word	0x00000c30


	//   ....[4]....
        /*008c*/ 	.word	0x00000cf0


	//   ....[5]....
        /*0090*/ 	.word	0x00000d40


	//----- nvinfo : EIATTR_CBANK_PARAM_SIZE
	.align		4
.L_71:
        /*0094*/ 	.byte	0x03, 0x19
        /*0096*/ 	.short	0x0024


	//----- nvinfo : EIATTR_PARAM_CBANK
	.align		4
        /*0098*/ 	.byte	0x04, 0x0a
        /*009a*/ 	.short	(.L_73 - .L_72)
	.align		4
.L_72:
        /*009c*/ 	.word	index@(.nv.constant0._Z9colMatmulPfS_S_iii)
        /*00a0*/ 	.short	0x0380
        /*00a2*/ 	.short	0x0024


	//----- nvinfo : EIATTR_SW_WAR
	.align		4
.L_73:
        /*00a4*/ 	.byte	0x04, 0x36
        /*00a6*/ 	.short	(.L_75 - .L_74)
.L_74:
        /*00a8*/ 	.word	0x00000008
.L_75:


//--------------------- .nv.info._Z9rowMatmulPfS_S_iii --------------------------
	.section	.nv.info._Z9rowMatmulPfS_S_iii,"",@"SHT_CUDA_INFO"
	.sectionflags	@""
	.align	4


	//----- nvinfo : EIATTR_CUDA_API_VERSION
	.align		4
        /*0000*/ 	.byte	0x04, 0x37
        /*0002*/ 	.short	(.L_77 - .L_76)
.L_76:
        /*0004*/ 	.word	0x00000082


	//----- nvinfo : EIATTR_KPARAM_INFO
	.align		4
.L_77:
        /*0008*/ 	.byte	0x04, 0x17
        /*000a*/ 	.short	(.L_79 - .L_78)
.L_78:
        /*000c*/ 	.word	0x00000000
        /*0010*/ 	.short	0x0005
        /*0012*/ 	.short	0x0020
        /*0014*/ 	.byte	0x00, 0xf0, 0x11, 0x00


	//----- nvinfo : EIATTR_KPARAM_INFO
	.align		4
.L_79:
        /*0018*/ 	.byte	0x04, 0x17
        /*001a*/ 	.short	(.L_81 - .L_80)
.L_80:
        /*001c*/ 	.word	0x00000000
        /*0020*/ 	.short	0x0004
        /*0022*/ 	.short	0x001c
        /*0024*/ 	.byte	0x00, 0xf0, 0x11, 0x00


	//----- nvinfo : EIATTR_KPARAM_INFO
	.align		4
.L_81:
        /*0028*/ 	.byte	0x04, 0x17
        /*002a*/ 	.short	(.L_83 - .L_82)
.L_82:
        /*002c*/ 	.word	0x00000000
        /*0030*/ 	.short	0x0003
        /*0032*/ 	.short	0x0018
        /*0034*/ 	.byte	0x00, 0xf0, 0x11, 0x00


	//----- nvinfo : EIATTR_KPARAM_INFO
	.align		4
.L_83:
        /*0038*/ 	.byte	0x04, 0x17
        /*003a*/ 	.short	(.L_85 - .L_84)
.L_84:
        /*003c*/ 	.word	0x00000000
        /*0040*/ 	.short	0x0002
        /*0042*/ 	.short	0x0010
        /*0044*/ 	.byte	0x00, 0xf5, 0x21, 0x00


	//----- nvinfo : EIATTR_KPARAM_INFO
	.align		4
.L_85:
        /*0048*/ 	.byte	0x04, 0x17
        /*004a*/ 	.short	(.L_87 - .L_86)
.L_86:
        /*004c*/ 	.word	0x00000000
        /*0050*/ 	.short	0x0001
        /*0052*/ 	.short	0x0008
        /*0054*/ 	.byte	0x00, 0xf5, 0x21, 0x00


	//----- nvinfo : EIATTR_KPARAM_INFO
	.align		4
.L_87:
        /*0058*/ 	.byte	0x04, 0x17
        /*005a*/ 	.short	(.L_89 - .L_88)
.L_88:
        /*005c*/ 	.word	0x00000000
        /*0060*/ 	.short	0x0000
        /*0062*/ 	.short	0x0000
        /*0064*/ 	.byte	0x00, 0xf5, 0x21, 0x00


	//----- nvinfo : EIATTR_SPARSE_MMA_MASK
	.align		4
.L_89:
        /*0068*/ 	.byte	0x03, 0x50
        /*006a*/ 	.short	0x0000


	//----- nvinfo : EIATTR_MAXREG_COUNT
	.align		4
        /*006c*/ 	.byte	0x03, 0x1b
        /*006e*/ 	.short	0x00ff


	//----- nvinfo : EIATTR_MERCURY_ISA_VERSION
	.align		4
        /*0070*/ 	.byte	0x03, 0x5f
        /*0072*/ 	.short	0x0101


	//----- nvinfo : EIATTR_VRC_CTA_INIT_COUNT
	.align		4
        /*0074*/ 	.byte	0x02, 0x4a
	.zero		1
	.zero		1


	//----- nvinfo : EIATTR_EXIT_INSTR_OFFSETS
	.align		4
        /*0078*/ 	.byte	0x04, 0x1c
        /*007a*/ 	.short	(.L_91 - .L_90)


	//   ....[0]....
.L_90:
        /*007c*/ 	.word	0x000000a0


	//   ....[1]....
        /*0080*/ 	.word	0x00000bb0


	//   ....[2]....
        /*0084*/ 	.word	0x00000d30


	//   ....[3]....
        /*0088*/ 	.word	0x00000e10


	//   ....[4]....
        /*008c*/ 	.word	0x00000f00


	//   ....[5]....
        /*0090*/ 	.word	0x00000f60


	//----- nvinfo : EIATTR_CBANK_PARAM_SIZE
	.align		4
.L_91:
        /*0094*/ 	.byte	0x03, 0x19
        /*0096*/ 	.short	0x0024


	//----- nvinfo : EIATTR_PARAM_CBANK
	.align		4
        /*0098*/ 	.byte	0x04, 0x0a
        /*009a*/ 	.short	(.L_93 - .L_92)
	.align		4
.L_92:
        /*009c*/ 	.word	index@(.nv.constant0._Z9rowMatmulPfS_S_iii)
        /*00a0*/ 	.short	0x0380
        /*00a2*/ 	.short	0x0024


	//----- nvinfo : EIATTR_SW_WAR
	.align		4
.L_93:
        /*00a4*/ 	.byte	0x04, 0x36
        /*00a6*/ 	.short	(.L_95 - .L_94)
.L_94:
        /*00a8*/ 	.word	0x00000008
.L_95:


//--------------------- .nv.info._Z11tiledMatMulPfS_S_iii --------------------------
	.section	.nv.info._Z11tiledMatMulPfS_S_iii,"",@"SHT_CUDA_INFO"
	.sectionflags	@""
	.align	4


	//----- nvinfo : EIATTR_CUDA_API_VERSION
	.align		4
        /*0000*/ 	.byte	0x04, 0x37
        /*0002*/ 	.short	(.L_97 - .L_96)
.L_96:
        /*0004*/ 	.word	0x00000082


	//----- nvinfo : EIATTR_KPARAM_INFO
	.align		4
.L_97:
        /*0008*/ 	.byte	0x04, 0x17
        /*000a*/ 	.short	(.L_99 - .L_98)
.L_98:
        /*000c*/ 	.word	0x00000000
        /*0010*/ 	.short	0x0005
        /*0012*/ 	.short	0x0020
        /*0014*/ 	.byte	0x00, 0xf0, 0x11, 0x00


	//----- nvinfo : EIATTR_KPARAM_INFO
	.align		4
.L_99:
        /*0018*/ 	.byte	0x04, 0x17
        /*001a*/ 	.short	(.L_101 - .L_100)
.L_100:
        /*001c*/ 	.word	0x00000000
        /*0020*/ 	.short	0x0004
        /*0022*/ 	.short	0x001c
        /*0024*/ 	.byte	0x00, 0xf0, 0x11, 0x00


	//----- nvinfo : EIATTR_KPARAM_INFO
	.align		4
.L_101:
        /*0028*/ 	.byte	0x04, 0x17
        /*002a*/ 	.short	(.L_103 - .L_102)
.L_102:
        /*002c*/ 	.word	0x00000000
        /*0030*/ 	.short	0x0003
        /*0032*/ 	.short	0x0018
        /*0034*/ 	.byte	0x00, 0xf0, 0x11, 0x00


	//----- nvinfo : EIATTR_KPARAM_INFO
	.align		4
.L_103:
        /*0038*/ 	.byte	0x04, 0x17
        /*003a*/ 	.short	(.L_105 - .L_104)
.L_104:
        /*003c*/ 	.word	0x00000000
        /*0040*/ 	.short	0x0002
        /*0042*/ 	.short	0x0010
        /*0044*/ 	.byte	0x00, 0xf5, 0x21, 0x00


	//----- nvinfo : EIATTR_KPARAM_INFO
	.align		4
.L_105:
        /*0048*/ 	.byte	0x04, 0x17
        /*004a*/ 	.short	(.L_107 - .L_106)
.L_106:
        /*004c*/ 	.word	0x00000000
        /*0050*/ 	.short	0x0001
        /*0052*/ 	.short	0x0008
        /*0054*/ 	.byte	0x00, 0xf5, 0x21, 0x00


	//----- nvinfo : EIATTR_KPARAM_INFO
	.align		4
.L_107:
        /*0058*/ 	.byte	0x04, 0x17
        /*005a*/ 	.short	(.L_109 - .L_108)
.L_108:
        /*005c*/ 	.word	0x00000000
        /*0060*/ 	.short	0x0000
        /*0062*/ 	.short	0x0000
        /*0064*/ 	.byte	0x00, 0xf5, 0x21, 0x00


	//----- nvinfo : EIATTR_SPARSE_MMA_MASK
	.align		4
.L_109:
        /*0068*/ 	.byte	0x03, 0x50
        /*006a*/ 	.short	0x0000


	//----- nvinfo : EIATTR_MAXREG_COUNT
	.align		4
        /*006c*/ 	.byte	0x03, 0x1b
        /*006e*/ 	.short	0x00ff


	//----- nvinfo : EIATTR_NUM_BARRIERS
	.align		4
        /*0070*/ 	.byte	0x02, 0x4c
        /*0072*/ 	.byte	0x01
	.zero		1


	//----- nvinfo : EIATTR_MERCURY_ISA_VERSION
	.align		4
        /*0074*/ 	.byte	0x03, 0x5f
        /*0076*/ 	.short	0x0101


	//----- nvinfo : EIATTR_VRC_CTA_INIT_COUNT
	.align		4
        /*0078*/ 	.byte	0x02, 0x4a
	.zero		1
	.zero		1


	//----- nvinfo : EIATTR_EXIT_INSTR_OFFSETS
	.align		4
        /*007c*/ 	.byte	0x04, 0x1c
        /*007e*/ 	.short	(.L_111 - .L_110)


	//   ....[0]....
.L_110:
        /*0080*/ 	.word	0x000000b0


	//   ....[1]....
        /*0084*/ 	.word	0x00000260


	//   ....[2]....
        /*0088*/ 	.word	0x00000810


	//----- nvinfo : EIATTR_CBANK_PARAM_SIZE
	.align		4
.L_111:
        /*008c*/ 	.byte	0x03, 0x19
        /*008e*/ 	.short	0x0024


	//----- nvinfo : EIATTR_PARAM_CBANK
	.align		4
        /*0090*/ 	.byte	0x04, 0x0a
        /*0092*/ 	.short	(.L_113 - .L_112)
	.align		4
.L_112:
        /*0094*/ 	.word	index@(.nv.constant0._Z11tiledMatMulPfS_S_iii)
        /*0098*/ 	.short	0x0380
        /*009a*/ 	.short	0x0024


	//----- nvinfo : EIATTR_SW_WAR
	.align		4
.L_113:
        /*009c*/ 	.byte	0x04, 0x36
        /*009e*/ 	.short	(.L_115 - .L_114)
.L_114:
        /*00a0*/ 	.word	0x00000008
.L_115:


//--------------------- .nv.info._Z17CoarseTiledMatMulPfS_S_iii --------------------------
	.section	.nv.info._Z17CoarseTiledMatMulPfS_S_iii,"",@"SHT_CUDA_INFO"
	.sectionflags	@""
	.align	4


	//----- nvinfo : EIATTR_CUDA_API_VERSION
	.align		4
        /*0000*/ 	.byte	0x04, 0x37
        /*0002*/ 	.short	(.L_117 - .L_116)
.L_116:
        /*0004*/ 	.word	0x00000082


	//----- nvinfo : EIATTR_KPARAM_INFO
	.align		4
.L_117:
        /*0008*/ 	.byte	0x04, 0x17
        /*000a*/ 	.short	(.L_119 - .L_118)
.L_118:
        /*000c*/ 	.word	0x00000000
        /*0010*/ 	.short	0x0005
        /*0012*/ 	.short	0x0020
        /*0014*/ 	.byte	0x00, 0xf0, 0x11, 0x00


	//----- nvinfo : EIATTR_KPARAM_INFO
	.align		4
.L_119:
        /*0018*/ 	.byte	0x04, 0x17
        /*001a*/ 	.short	(.L_121 - .L_120)
.L_120:
        /*001c*/ 	.word	0x00000000
        /*0020*/ 	.short	0x0004
        /*0022*/ 	.short	0x001c
        /*0024*/ 	.byte	0x00, 0xf0, 0x11, 0x00


	//----- nvinfo : EIATTR_KPARAM_INFO
	.align		4
.L_121:
        /*0028*/ 	.byte	0x04, 0x17
        /*002a*/ 	.short	(.L_123 - .L_122)
.L_122:
        /*002c*/ 	.word	0x00000000
        /*0030*/ 	.short	0x0003
        /*0032*/ 	.short	0x0018
        /*0034*/ 	.byte	0x00, 0xf0, 0x11, 0x00


	//----- nvinfo : EIATTR_KPARAM_INFO
	.align		4
.L_123:
        /*0038*/ 	.byte	0x04, 0x17
        /*003a*/ 	.short	(.L_125 - .L_124)
.L_124:
        /*003c*/ 	.word	0x00000000
        /*0040*/ 	.short	0x0002
        /*0042*/ 	.short	0x0010
        /*0044*/ 	.byte	0x00, 0xf5, 0x21, 0x00


	//----- nvinfo : EIATTR_KPARAM_INFO
	.align		4
.L_125:
        /*0048*/ 	.byte	0x04, 0x17
        /*004a*/ 	.short	(.L_127 - .L_126)
.L_126:
        /*004c*/ 	.word	0x00000000
        /*0050*/ 	.short	0x0001
        /*0052*/ 	.short	0x0008
        /*0054*/ 	.byte	0x00, 0xf5, 0x21, 0x00


	//----- nvinfo : EIATTR_KPARAM_INFO
	.align		4
.L_127:
        /*0058*/ 	.byte	0x04, 0x17
        /*005a*/ 	.short	(.L_129 - .L_128)
.L_128:
        /*005c*/ 	.word	0x00000000
        /*0060*/ 	.short	0x0000
        /*0062*/ 	.short	0x0000
        /*0064*/ 	.byte	0x00, 0xf5, 0x21, 0x00


	//----- nvinfo : EIATTR_SPARSE_MMA_MASK
	.align		4
.L_129:
        /*0068*/ 	.byte	0x03, 0x50
        /*006a*/ 	.short	0x0000


	//----- nvinfo : EIATTR_MAXREG_COUNT
	.align		4
        /*006c*/ 	.byte	0x03, 0x1b
        /*006e*/ 	.short	0x00ff


	//----- nvinfo : EIATTR_NUM_BARRIERS
	.align		4
        /*0070*/ 	.byte	0x02, 0x4c
        /*0072*/ 	.byte	0x01
	.zero		1


	//----- nvinfo : EIATTR_MERCURY_ISA_VERSION
	.align		4
        /*0074*/ 	.byte	0x03, 0x5f
        /*0076*/ 	.short	0x0101


	//----- nvinfo : EIATTR_VRC_CTA_INIT_COUNT
	.align		4
        /*0078*/ 	.byte	0x02, 0x4a
	.zero		1
	.zero		1


	//----- nvinfo : EIATTR_EXIT_INSTR_OFFSETS
	.align		4
        /*007c*/ 	.byte	0x04, 0x1c
        /*007e*/ 	.short	(.L_131 - .L_130)


	//   ....[0]....
.L_130:
        /*0080*/ 	.word	0x00004030


	//   ....[1]....
        /*0084*/ 	.word	0x00004050


	//----- nvinfo : EIATTR_CRS_STACK_SIZE
	.align		4
.L_131:
        /*0088*/ 	.byte	0x04, 0x1e
        /*008a*/ 	.short	(.L_133 - .L_132)
.L_132:
        /*008c*/ 	.word	0x00000000


	//----- nvinfo : EIATTR_CBANK_PARAM_SIZE
	.align		4
.L_133:
        /*0090*/ 	.byte	0x03, 0x19
        /*0092*/ 	.short	0x0024


	//----- nvinfo : EIATTR_PARAM_CBANK
	.align		4
        /*0094*/ 	.byte	0x04, 0x0a
        /*0096*/ 	.short	(.L_135 - .L_134)
	.align		4
.L_134:
        /*0098*/ 	.word	index@(.nv.constant0._Z17CoarseTiledMatMulPfS_S_iii)
        /*009c*/ 	.short	0x0380
        /*009e*/ 	.short	0x0024


	//----- nvinfo : EIATTR_SW_WAR
	.align		4
.L_135:
        /*00a0*/ 	.byte	0x04, 0x36
        /*00a2*/ 	.short	(.L_137 - .L_136)
.L_136:
        /*00a4*/ 	.word	0x00000008
.L_137:


//--------------------- .nv.info._Z16cornerTurnMatMulPfS_S_ --------------------------
	.section	.nv.info._Z16cornerTurnMatMulPfS_S_,"",@"SHT_CUDA_INFO"
	.sectionflags	@""
	.align	4


	//----- nvinfo : EIATTR_CUDA_API_VERSION
	.align		4
        /*0000*/ 	.byte	0x04, 0x37
        /*0002*/ 	.short	(.L_139 - .L_138)
.L_138:
        /*0004*/ 	.word	0x00000082


	//----- nvinfo : EIATTR_KPARAM_INFO
	.align		4
.L_139:
        /*0008*/ 	.byte	0x04, 0x17
        /*000a*/ 	.short	(.L_141 - .L_140)
.L_140:
        /*000c*/ 	.word	0x00000000
        /*0010*/ 	.short	0x0002
        /*0012*/ 	.short	0x0010
        /*0014*/ 	.byte	0x00, 0xf5, 0x21, 0x00


	//----- nvinfo : EIATTR_KPARAM_INFO
	.align		4
.L_141:
        /*0018*/ 	.byte	0x04, 0x17
        /*001a*/ 	.short	(.L_143 - .L_142)
.L_142:
        /*001c*/ 	.word	0x00000000
        /*0020*/ 	.short	0x0001
        /*0022*/ 	.short	0x0008
        /*0024*/ 	.byte	0x00, 0xf5, 0x21, 0x00


	//----- nvinfo : EIATTR_KPARAM_INFO
	.align		4
.L_143:
        /*0028*/ 	.byte	0x04, 0x17
        /*002a*/ 	.short	(.L_145 - .L_144)
.L_144:
        /*002c*/ 	.word	0x00000000
        /*0030*/ 	.short	0x0000
        /*0032*/ 	.short	0x0000
        /*0034*/ 	.byte	0x00, 0xf5, 0x21, 0x00


	//----- nvinfo : EIATTR_SPARSE_MMA_MASK
	.align		4
.L_145:
        /*0038*/ 	.byte	0x03, 0x50
        /*003a*/ 	.short	0x0000


	//----- nvinfo : EIATTR_MAXREG_COUNT
	.align		4
        /*003c*/ 	.byte	0x03, 0x1b
        /*003e*/ 	.short	0x00ff


	//----- nvinfo : EIATTR_MERCURY_ISA_VERSION
	.align		4
        /*0040*/ 	.byte	0x03, 0x5f
        /*0042*/ 	.short	0x0101


	//----- nvinfo : EIATTR_VRC_CTA_INIT_COUNT
	.align		4
        /*0044*/ 	.byte	0x02, 0x4a
	.zero		1
	.zero		1


	//----- nvinfo : EIATTR_EXIT_INSTR_OFFSETS
	.align		4
        /*0048*/ 	.byte	0x04, 0x1c
        /*004a*/ 	.short	(.L_147 - .L_146)


	//   ....[0]....
.L_146:
        /*004c*/ 	.word	0x00000010


	//----- nvinfo : EIATTR_CBANK_PARAM_SIZE
	.align		4
.L_147:
        /*0050*/ 	.byte	0x03, 0x19
        /*0052*/ 	.short	0x0018


	//----- nvinfo : EIATTR_PARAM_CBANK
	.align		4
        /*0054*/ 	.byte	0x04, 0x0a
        /*0056*/ 	.short	(.L_149 - .L_148)
	.align		4
.L_148:
        /*0058*/ 	.word	index@(.nv.constant0._Z16cornerTurnMatMulPfS_S_)
        /*005c*/ 	.short	0x0380
        /*005e*/ 	.short	0x0018


	//----- nvinfo : EIATTR_SW_WAR
	.align		4
.L_149:
        /*0060*/ 	.byte	0x04, 0x36
        /*0062*/ 	.short	(.L_151 - .L_150)
.L_150:
        /*0064*/ 	.word	0x00000008
.L_151:


//--------------------- .nv.callgraph             --------------------------
	.section	.nv.callgraph,"",@"SHT_CUDA_CALLGRAPH"
	.align	4
	.sectionentsize	8
	.align		4
        /*0000*/ 	.word	0x00000000
	.align		4
        /*0004*/ 	.word	0xffffffff
	.align		4
        /*0008*/ 	.word	0x00000000
	.align		4
        /*000c*/ 	.word	0xfffffffe
	.align		4
        /*0010*/ 	.word	0x00000000
	.align		4
        /*0014*/ 	.word	0xfffffffd
	.align		4
        /*0018*/ 	.word	0x00000000
	.align		4
        /*001c*/ 	.word	0xfffffffc


//--------------------- .text._Z6matmulPfS_S_iii  --------------------------
	.section	.text._Z6matmulPfS_S_iii,"ax",@progbits
	.align	128
        .global         _Z6matmulPfS_S_iii
        .type           _Z6matmulPfS_S_iii,@function
        .size           _Z6matmulPfS_S_iii,(.L_x_59 - _Z6matmulPfS_S_iii)
        .other          _Z6matmulPfS_S_iii,@"STO_CUDA_ENTRY STV_DEFAULT"
_Z6matmulPfS_S_iii:
.text._Z6matmulPfS_S_iii:
[----:B------:R-:W-:Y:S01]  /*0000*/  LDC R1, c[0x0][0x37c] ;  /* 0x0000df00ff017b82 */ /* 0x000fe20000000800 */
[----:B------:R-:W0:Y:S07]  /*0010*/  S2R R0, SR_CTAID.X ;  /* 0x0000000000007919 */ /* 0x000e2e0000002500 */
[----:B------:R-:W1:Y:S01]  /*0020*/  LDC R17, c[0x0][0x3a0] ;  /* 0x0000e800ff117b82 */ /* 0x000e620000000800 */
[----:B------:R-:W0:Y:S01]  /*0030*/  LDCU UR4, c[0x0][0x360] ;  /* 0x00006c00ff0477ac */ /* 0x000e220008000800 */
[----:B------:R-:W0:Y:S01]  /*0040*/  S2R R3, SR_TID.X ;  /* 0x0000000000037919 */ /* 0x000e220000002100 */
[----:B------:R-:W2:Y:S01]  /*0050*/  LDCU UR5, c[0x0][0x364] ;  /* 0x00006c80ff0577ac */ /* 0x000ea20008000800 */
[----:B------:R-:W2:Y:S01]  /*0060*/  S2R R16, SR_CTAID.Y ;  /* 0x0000000000107919 */ /* 0x000ea20000002600 */
[----:B------:R-:W3:Y:S01]  /*0070*/  LDCU UR6, c[0x0][0x398] ;  /* 0x00007300ff0677ac */ /* 0x000ee20008000800 */
[----:B------:R-:W2:Y:S01]  /*0080*/  S2R R5, SR_TID.Y ;  /* 0x0000000000057919 */ /* 0x000ea20000002200 */
[----:B0-----:R-:W-:-:S05]  /*0090*/  IMAD R0, R0, UR4, R3 ;  /* 0x0000000400007c24 */ /* 0x001fca000f8e0203 */
[----:B-1----:R-:W-:Y:S01]  /*00a0*/  ISETP.GE.AND P0, PT, R0, R17, PT ;  /* 0x000000110000720c */ /* 0x002fe20003f06270 */
[----:B--2---:R-:W-:-:S05]  /*00b0*/  IMAD R16, R16, UR5, R5 ;  /* 0x0000000510107c24 */ /* 0x004fca000f8e0205 */
[----:B---3--:R-:W-:-:S13]  /*00c0*/  ISETP.GE.OR P0, PT, R16, UR6, P0 ;  /* 0x0000000610007c0c */ /* 0x008fda0008706670 */
[----:B------:R-:W-:Y:S05]  /*00d0*/  @P0 EXIT ;  /* 0x000000000000094d */ /* 0x000fea0003800000 */
[----:B------:R-:W0:Y:S01]  /*00e0*/  LDC R19, c[0x0][0x39c] ;  /* 0x0000e700ff137b82 */ /* 0x000e220000000800 */
[----:B------:R-:W1:Y:S01]  /*00f0*/  LDCU.64 UR4, c[0x0][0x358] ;  /* 0x00006b00ff0477ac */ /* 0x000e620008000a00 */
[----:B------:R-:W-:Y:S01]  /*0100*/  HFMA2 R24, -RZ, RZ, 0, 0 ;  /* 0x00000000ff187431 */ /* 0x000fe200000001ff */
[----:B0-----:R-:W-:-:S13]  /*0110*/  ISETP.GE.AND P0, PT, R19, 0x1, PT ;  /* 0x000000011300780c */ /* 0x001fda0003f06270 */
[----:B-1----:R-:W-:Y:S05]  /*0120*/  @!P0 BRA `(.L_x_0) ;  /* 0x0000000400e08947 */ /* 0x002fea0003800000 */
[C---:B------:R-:W-:Y:S01]  /*0130*/  ISETP.GE.U32.AND P1, PT, R19.reuse, 0x8, PT ;  /* 0x000000081300780c */ /* 0x040fe20003f26070 */
[----:B------:R-:W-:Y:S01]  /*0140*/  IMAD R20, R16, R19, RZ ;  /* 0x0000001310147224 */ /* 0x000fe200078e02ff */
[----:B------:R-:W-:Y:S02]  /*0150*/  LOP3.LUT R27, R19, 0x7, RZ, 0xc0, !PT ;  /* 0x00000007131b7812 */ /* 0x000fe400078ec0ff */
[----:B------:R-:W-:Y:S02]  /*0160*/  MOV R24, RZ ;  /* 0x000000ff00187202 */ /* 0x000fe40000000f00 */
[----:B------:R-:W-:Y:S02]  /*0170*/  ISETP.NE.AND P0, PT, R27, RZ, PT ;  /* 0x000000ff1b00720c */ /* 0x000fe40003f05270 */
[----:B------:R-:W-:-:S05]  /*0180*/  MOV R21, RZ ;  /* 0x000000ff00157202 */ /* 0x000fca0000000f00 */
[----:B------:R-:W-:Y:S06]  /*0190*/  @!P1 BRA `(.L_x_1) ;  /* 0x0000000000c49947 */ /* 0x000fec0003800000 */
[----:B------:R-:W0:Y:S01]  /*01a0*/  LDC.64 R2, c[0x0][0x380] ;  /* 0x0000e000ff027b82 */ /* 0x000e220000000a00 */
[----:B------:R-:W-:Y:S02]  /*01b0*/  LOP3.LUT R21, R19, 0x7ffffff8, RZ, 0xc0, !PT ;  /* 0x7ffffff813157812 */ /* 0x000fe400078ec0ff */
[----:B------:R-:W-:Y:S02]  /*01c0*/  MOV R24, RZ ;  /* 0x000000ff00187202 */ /* 0x000fe40000000f00 */
[----:B------:R-:W-:Y:S02]  /*01d0*/  MOV R18, R0 ;  /* 0x0000000000127202 */ /* 0x000fe40000000f00 */
[----:B------:R-:W-:Y:S01]  /*01e0*/  IADD3 R22, PT, PT, -R21, RZ, RZ ;  /* 0x000000ff15167210 */ /* 0x000fe20007ffe1ff */
[----:B0-----:R-:W-:-:S03]  /*01f0*/  IMAD.WIDE.U32 R2, R20, 0x4, R2 ;  /* 0x0000000414027825 */ /* 0x001fc600078e0002 */
[----:B------:R-:W-:-:S04]  /*0200*/  IADD3 R4, P1, PT, R2, 0x10, RZ ;  /* 0x0000001002047810 */ /* 0x000fc80007f3e0ff */
[----:B------:R-:W-:-:S09]  /*0210*/  IADD3.X R5, PT, PT, RZ, R3, RZ, P1, !PT ;  /* 0x00000003ff057210 */ /* 0x000fd20000ffe4ff */
.L_x_2:
[----:B------:R-:W0:Y:S01]  /*0220*/  LDC.64 R14, c[0x0][0x388] ;  /* 0x0000e200ff0e7b82 */ /* 0x000e220000000a00 */
[----:B------:R-:W-:Y:S02]  /*0230*/  MOV R2, R4 ;  /* 0x0000000400027202 */ /* 0x000fe40000000f00 */
[----:B------:R-:W-:-:S05]  /*0240*/  MOV R3, R5 ;  /* 0x0000000500037202 */ /* 0x000fca0000000f00 */
[----:B------:R-:W2:Y:S04]  /*0250*/  LDG.E R25, desc[UR4][R2.64+-0x10] ;  /* 0xfffff00402197981 */ /* 0x000ea8000c1e1900 */
[----:B------:R-:W3:Y:S04]  /*0260*/  LDG.E R23, desc[UR4][R2.64+-0xc] ;  /* 0xfffff40402177981 */ /* 0x000ee8000c1e1900 */
[----:B------:R-:W4:Y:S04]  /*0270*/  LDG.E R29, desc[UR4][R2.64+-0x8] ;  /* 0xfffff804021d7981 */ /* 0x000f28000c1e1900 */
[----:B------:R-:W5:Y:S01]  /*0280*/  LDG.E R28, desc[UR4][R2.64+-0x4] ;  /* 0xfffffc04021c7981 */ /* 0x000f62000c1e1900 */
[----:B0-----:R-:W-:-:S05]  /*0290*/  IMAD.WIDE R14, R18, 0x4, R14 ;  /* 0x00000004120e7825 */ /* 0x001fca00078e020e */
[----:B------:R0:W2:Y:S01]  /*02a0*/  LDG.E R26, desc[UR4][R14.64] ;  /* 0x000000040e1a7981 */ /* 0x0000a2000c1e1900 */
[----:B------:R-:W-:-:S04]  /*02b0*/  IMAD.WIDE R12, R17, 0x4, R14 ;  /* 0x00000004110c7825 */ /* 0x000fc800078e020e */
[C---:B------:R-:W-:Y:S02]  /*02c0*/  IMAD.WIDE R4, R17.reuse, 0x4, R12 ;  /* 0x0000000411047825 */ /* 0x040fe400078e020c */
[----:B------:R-:W3:Y:S02]  /*02d0*/  LDG.E R12, desc[UR4][R12.64] ;  /* 0x000000040c0c7981 */ /* 0x000ee4000c1e1900 */
[C---:B------:R-:W-:Y:S02]  /*02e0*/  IMAD.WIDE R8, R17.reuse, 0x4, R4 ;  /* 0x0000000411087825 */ /* 0x040fe400078e0204 */
[----:B------:R-:W4:Y:S02]  /*02f0*/  LDG.E R4, desc[UR4][R4.64] ;  /* 0x0000000404047981 */ /* 0x000f24000c1e1900 */
[C---:B------:R-:W-:Y:S02]  /*0300*/  IMAD.WIDE R6, R17.reuse, 0x4, R8 ;  /* 0x0000000411067825 */ /* 0x040fe400078e0208 */
[----:B------:R-:W5:Y:S02]  /*0310*/  LDG.E R8, desc[UR4][R8.64] ;  /* 0x0000000408087981 */ /* 0x000f64000c1e1900 */
[----:B------:R-:W-:-:S02]  /*0320*/  IMAD.WIDE R10, R17, 0x4, R6 ;  /* 0x00000004110a7825 */ /* 0x000fc400078e0206 */
[----:B------:R-:W5:Y:S04]  /*0330*/  LDG.E R5, desc[UR4][R2.64] ;  /* 0x0000000402057981 */ /* 0x000f68000c1e1900 */
[----:B------:R-:W5:Y:S01]  /*0340*/  LDG.E R6, desc[UR4][R6.64] ;  /* 0x0000000406067981 */ /* 0x000f62000c1e1900 */
[----:B0-----:R-:W-:-:S03]  /*0350*/  IMAD.WIDE R14, R17, 0x4, R10 ;  /* 0x00000004110e7825 */ /* 0x001fc600078e020a */
[----:B------:R-:W5:Y:S04]  /*0360*/  LDG.E R10, desc[UR4][R10.64] ;  /* 0x000000040a0a7981 */ /* 0x000f68000c1e1900 */
[----:B------:R-:W5:Y:S04]  /*0370*/  LDG.E R13, desc[UR4][R14.64] ;  /* 0x000000040e0d7981 */ /* 0x000f68000c1e1900 */
[----:B------:R-:W5:Y:S04]  /*0380*/  LDG.E R7, desc[UR4][R2.64+0x4] ;  /* 0x0000040402077981 */ /* 0x000f68000c1e1900 */
[----:B------:R-:W5:Y:S01]  /*0390*/  LDG.E R9, desc[UR4][R2.64+0xc] ;  /* 0x00000c0402097981 */ /* 0x000f62000c1e1900 */
[----:B--2---:R-:W-:Y:S01]  /*03a0*/  FFMA R26, R25, R26, R24 ;  /* 0x0000001a191a7223 */ /* 0x004fe20000000018 */
[----:B------:R-:W-:-:S02]  /*03b0*/  IMAD.WIDE R24, R17, 0x4, R14 ;  /* 0x0000000411187825 */ /* 0x000fc400078e020e */
[----:B------:R-:W2:Y:S04]  /*03c0*/  LDG.E R14, desc[UR4][R2.64+0x8] ;  /* 0x00000804020e7981 */ /* 0x000ea8000c1e1900 */
[----:B------:R-:W2:Y:S01]  /*03d0*/  LDG.E R24, desc[UR4][R24.64] ;  /* 0x0000000418187981 */ /* 0x000ea2000c1e1900 */
[----:B---3--:R-:W-:Y:S01]  /*03e0*/  FFMA R12, R23, R12, R26 ;  /* 0x0000000c170c7223 */ /* 0x008fe2000000001a */
[----:B------:R-:W-:-:S03]  /*03f0*/  IADD3 R22, PT, PT, R22, 0x8, RZ ;  /* 0x0000000816167810 */ /* 0x000fc60007ffe0ff */
[----:B----4-:R-:W-:Y:S01]  /*0400*/  FFMA R29, R29, R4, R12 ;  /* 0x000000041d1d7223 */ /* 0x010fe2000000000c */
[----:B------:R-:W-:-:S03]  /*0410*/  ISETP.NE.AND P1, PT, R22, RZ, PT ;  /* 0x000000ff1600720c */ /* 0x000fc60003f25270 */
[----:B-----5:R-:W-:Y:S01]  /*0420*/  FFMA R8, R28, R8, R29 ;  /* 0x000000081c087223 */ /* 0x020fe2000000001d */
[----:B------:R-:W-:-:S03]  /*0430*/  IADD3 R4, P2, PT, R2, 0x20, RZ ;  /* 0x0000002002047810 */ /* 0x000fc60007f5e0ff */
[----:B------:R-:W-:Y:S01]  /*0440*/  FFMA R6, R5, R6, R8 ;  /* 0x0000000605067223 */ /* 0x000fe20000000008 */
[----:B------:R-:W-:Y:S02]  /*0450*/  IADD3.X R5, PT, PT, RZ, R3, RZ, P2, !PT ;  /* 0x00000003ff057210 */ /* 0x000fe400017fe4ff */
[----:B------:R-:W-:Y:S01]  /*0460*/  LEA R18, R17, R18, 0x3 ;  /* 0x0000001211127211 */ /* 0x000fe200078e18ff */
[----:B------:R-:W-:-:S04]  /*0470*/  FFMA R7, R7, R10, R6 ;  /* 0x0000000a07077223 */ /* 0x000fc80000000006 */
[----:B--2---:R-:W-:-:S04]  /*0480*/  FFMA R14, R14, R13, R7 ;  /* 0x0000000d0e0e7223 */ /* 0x004fc80000000007 */
[----:B------:R-:W-:Y:S01]  /*0490*/  FFMA R24, R9, R24, R14 ;  /* 0x0000001809187223 */ /* 0x000fe2000000000e */
[----:B------:R-:W-:Y:S06]  /*04a0*/  @P1 BRA `(.L_x_2) ;  /* 0xfffffffc005c1947 */ /* 0x000fec000383ffff */
.L_x_1:
[----:B------:R-:W-:Y:S05]  /*04b0*/  @!P0 BRA `(.L_x_0) ;  /* 0x0000000000fc8947 */ /* 0x000fea0003800000 */
[----:B------:R-:W-:Y:S02]  /*04c0*/  ISETP.GE.U32.AND P1, PT, R27, 0x4, PT ;  /* 0x000000041b00780c */ /* 0x000fe40003f26070 */
[----:B------:R-:W-:-:S04]  /*04d0*/  LOP3.LUT R14, R19, 0x3, RZ, 0xc0, !PT ;  /* 0x00000003130e7812 */ /* 0x000fc800078ec0ff */
[----:B------:R-:W-:-:S07]  /*04e0*/  ISETP.NE.AND P0, PT, R14, RZ, PT ;  /* 0x000000ff0e00720c */ /* 0x000fce0003f05270 */
[----:B------:R-:W-:Y:S06]  /*04f0*/  @!P1 BRA `(.L_x_3) ;  /* 0x00000000006c9947 */ /* 0x000fec0003800000 */
[----:B------:R-:W0:Y:S01]  /*0500*/  LDC.64 R4, c[0x0][0x388] ;  /* 0x0000e200ff047b82 */ /* 0x000e220000000a00 */
[----:B------:R-:W1:Y:S01]  /*0510*/  LDCU.64 UR6, c[0x0][0x380] ;  /* 0x00007000ff0677ac */ /* 0x000e620008000a00 */
[----:B------:R-:W-:Y:S01]  /*0520*/  IMAD R7, R21, R17, R0 ;  /* 0x0000001115077224 */ /* 0x000fe200078e0200 */
[CC--:B------:R-:W-:Y:S02]  /*0530*/  IADD3 R3, PT, PT, R20.reuse, R21.reuse, RZ ;  /* 0x0000001514037210 */ /* 0x0c0fe40007ffe0ff */
[----:B------:R-:W-:-:S03]  /*0540*/  IADD3 R8, P1, PT, R20, R21, RZ ;  /* 0x0000001514087210 */ /* 0x000fc60007f3e0ff */
[----:B------:R-:W2:Y:S01]  /*0550*/  LDC.64 R12, c[0x0][0x380] ;  /* 0x0000e000ff0c7b82 */ /* 0x000ea20000000a00 */
[----:B0-----:R-:W-:-:S04]  /*0560*/  IMAD.WIDE R4, R7, 0x4, R4 ;  /* 0x0000000407047825 */ /* 0x001fc800078e0204 */
[----:B------:R-:W-:Y:S02]  /*0570*/  IMAD.WIDE R6, R17, 0x4, R4 ;  /* 0x0000000411067825 */ /* 0x000fe400078e0204 */
[----:B------:R-:W3:Y:S02]  /*0580*/  LDG.E R4, desc[UR4][R4.64] ;  /* 0x0000000404047981 */ /* 0x000ee4000c1e1900 */
[----:B--2---:R-:W-:Y:S01]  /*0590*/  IMAD.WIDE.U32 R12, R3, 0x4, R12 ;  /* 0x00000004030c7825 */ /* 0x004fe200078e000c */
[----:B------:R-:W-:Y:S02]  /*05a0*/  IADD3.X R3, PT, PT, RZ, RZ, RZ, P1, !PT ;  /* 0x000000ffff037210 */ /* 0x000fe40000ffe4ff */
[----:B-1----:R-:W-:-:S03]  /*05b0*/  LEA R2, P1, R8, UR6, 0x2 ;  /* 0x0000000608027c11 */ /* 0x002fc6000f8210ff */
[----:B------:R-:W3:Y:S01]  /*05c0*/  LDG.E R13, desc[UR4][R12.64] ;  /* 0x000000040c0d7981 */ /* 0x000ee2000c1e1900 */
[----:B------:R-:W-:Y:S01]  /*05d0*/  LEA.HI.X R3, R8, UR7, R3, 0x2, P1 ;  /* 0x0000000708037c11 */ /* 0x000fe200088f1403 */
[C---:B------:R-:W-:Y:S02]  /*05e0*/  IMAD.WIDE R8, R17.reuse, 0x4, R6 ;  /* 0x0000000411087825 */ /* 0x040fe400078e0206 */
[----:B------:R-:W2:Y:S04]  /*05f0*/  LDG.E R6, desc[UR4][R6.64] ;  /* 0x0000000406067981 */ /* 0x000ea8000c1e1900 */
[----:B------:R-:W2:Y:S01]  /*0600*/  LDG.E R15, desc[UR4][R2.64+0x4] ;  /* 0x00000404020f7981 */ /* 0x000ea2000c1e1900 */
[----:B------:R-:W-:-:S03]  /*0610*/  IMAD.WIDE R10, R17, 0x4, R8 ;  /* 0x00000004110a7825 */ /* 0x000fc600078e0208 */
[----:B------:R-:W4:Y:S04]  /*0620*/  LDG.E R22, desc[UR4][R8.64] ;  /* 0x0000000408167981 */ /* 0x000f28000c1e1900 */
[----:B------:R-:W4:Y:S04]  /*0630*/  LDG.E R18, desc[UR4][R2.64+0x8] ;  /* 0x0000080402127981 */ /* 0x000f28000c1e1900 */
[----:B------:R-:W5:Y:S04]  /*0640*/  LDG.E R26, desc[UR4][R2.64+0xc] ;  /* 0x00000c04021a7981 */ /* 0x000f68000c1e1900 */
[----:B------:R-:W5:Y:S01]  /*0650*/  LDG.E R10, desc[UR4][R10.64] ;  /* 0x000000040a0a7981 */ /* 0x000f62000c1e1900 */
[----:B------:R-:W-:Y:S01]  /*0660*/  IADD3 R21, PT, PT, R21, 0x4, RZ ;  /* 0x0000000415157810 */ /* 0x000fe20007ffe0ff */
[----:B---3--:R-:W-:-:S04]  /*0670*/  FFMA R24, R13, R4, R24 ;  /* 0x000000040d187223 */ /* 0x008fc80000000018 */
[----:B--2---:R-:W-:-:S04]  /*0680*/  FFMA R15, R15, R6, R24 ;  /* 0x000000060f0f7223 */ /* 0x004fc80000000018 */
[----:B----4-:R-:W-:-:S04]  /*0690*/  FFMA R15, R18, R22, R15 ;  /* 0x00000016120f7223 */ /* 0x010fc8000000000f */
[----:B-----5:R-:W-:-:S07]  /*06a0*/  FFMA R24, R26, R10, R15 ;  /* 0x0000000a1a187223 */ /* 0x020fce000000000f */
.L_x_3:
[----:B------:R-:W-:Y:S05]  /*06b0*/  @!P0 BRA `(.L_x_0) ;  /* 0x00000000007c8947 */ /* 0x000fea0003800000 */
[----:B------:R-:W-:Y:S01]  /*06c0*/  ISETP.NE.AND P1, PT, R14, 0x1, PT ;  /* 0x000000010e00780c */ /* 0x000fe20003f25270 */
[----:B------:R-:W0:Y:S01]  /*06d0*/  LDC.64 R10, c[0x0][0x380] ;  /* 0x0000e000ff0a7b82 */ /* 0x000e220000000a00 */
[----:B------:R-:W-:-:S04]  /*06e0*/  LOP3.LUT R19, R19, 0x1, RZ, 0xc0, !PT ;  /* 0x0000000113137812 */ /* 0x000fc800078ec0ff */
[----:B------:R-:W-:-:S03]  /*06f0*/  ISETP.NE.U32.AND P0, PT, R19, 0x1, PT ;  /* 0x000000011300780c */ /* 0x000fc60003f05070 */
[----:B------:R-:W1:Y:S04]  /*0700*/  LDC.64 R8, c[0x0][0x388] ;  /* 0x0000e200ff087b82 */ /* 0x000e680000000a00 */
[CC--:B------:R-:W-:Y:S02]  /*0710*/  @P1 IADD3 R13, PT, PT, R20.reuse, R21.reuse, RZ ;  /* 0x00000015140d1210 */ /* 0x0c0fe40007ffe0ff */
[----:B------:R-:W-:Y:S02]  /*0720*/  @P1 IADD3 R12, P2, PT, R20, R21, RZ ;  /* 0x00000015140c1210 */ /* 0x000fe40007f5e0ff */
[----:B------:R-:W2:Y:S02]  /*0730*/  @P1 LDC.64 R2, c[0x0][0x380] ;  /* 0x0000e000ff021b82 */ /* 0x000ea40000000a00 */
[----:B------:R-:W-:-:S06]  /*0740*/  @P1 IADD3.X R14, PT, PT, RZ, RZ, RZ, P2, !PT ;  /* 0x000000ffff0e1210 */ /* 0x000fcc00017fe4ff */
[----:B------:R-:W3:Y:S01]  /*0750*/  LDC.64 R4, c[0x0][0x380] ;  /* 0x0000e000ff047b82 */ /* 0x000ee20000000a00 */
[----:B0-----:R-:W-:-:S04]  /*0760*/  @P1 IMAD.WIDE.U32 R10, R13, 0x4, R10 ;  /* 0x000000040d0a1825 */ /* 0x001fc800078e000a */
[C---:B------:R-:W-:Y:S01]  /*0770*/  @P1 IMAD R13, R21.reuse, R17, R0 ;  /* 0x00000011150d1224 */ /* 0x040fe200078e0200 */
[----:B------:R-:W-:Y:S01]  /*0780*/  @P1 IADD3 R21, PT, PT, R21, 0x2, RZ ;  /* 0x0000000215151810 */ /* 0x000fe20007ffe0ff */
[----:B------:R-:W4:Y:S01]  /*0790*/  @P1 LDG.E R11, desc[UR4][R10.64] ;  /* 0x000000040a0b1981 */ /* 0x000f22000c1e1900 */
[----:B------:R-:W0:Y:S01]  /*07a0*/  LDC.64 R6, c[0x0][0x388] ;  /* 0x0000e200ff067b82 */ /* 0x000e220000000a00 */
[----:B-1----:R-:W-:Y:S01]  /*07b0*/  @P1 IMAD.WIDE R8, R13, 0x4, R8 ;  /* 0x000000040d081825 */ /* 0x002fe200078e0208 */
[----:B------:R-:W-:Y:S02]  /*07c0*/  @!P0 IADD3 R15, PT, PT, R20, R21, RZ ;  /* 0x00000015140f8210 */ /* 0x000fe40007ffe0ff */
[----:B--2---:R-:W-:Y:S01]  /*07d0*/  @P1 LEA R2, P2, R12, R2, 0x2 ;  /* 0x000000020c021211 */ /* 0x004fe200078410ff */
[----:B------:R-:W-:-:S03]  /*07e0*/  @!P0 IMAD R21, R21, R17, R0 ;  /* 0x0000001115158224 */ /* 0x000fc600078e0200 */
[----:B------:R-:W-:Y:S01]  /*07f0*/  @P1 LEA.HI.X R3, R12, R3, R14, 0x2, P2 ;  /* 0x000000030c031211 */ /* 0x000fe200010f140e */
[----:B------:R-:W-:Y:S01]  /*0800*/  @P1 IMAD.WIDE R12, R17, 0x4, R8 ;  /* 0x00000004110c1825 */ /* 0x000fe200078e0208 */
[----:B------:R-:W4:Y:S03]  /*0810*/  @P1 LDG.E R14, desc[UR4][R8.64] ;  /* 0x00000004080e1981 */ /* 0x000f26000c1e1900 */
[----:B---3--:R-:W-:Y:S01]  /*0820*/  @!P0 IMAD.WIDE.U32 R4, R15, 0x4, R4 ;  /* 0x000000040f048825 */ /* 0x008fe200078e0004 */
[----:B------:R-:W2:Y:S04]  /*0830*/  @P1 LDG.E R2, desc[UR4][R2.64+0x4] ;  /* 0x0000040402021981 */ /* 0x000ea8000c1e1900 */
[----:B------:R-:W2:Y:S01]  /*0840*/  @P1 LDG.E R12, desc[UR4][R12.64] ;  /* 0x000000040c0c1981 */ /* 0x000ea2000c1e1900 */
[----:B0-----:R-:W-:-:S03]  /*0850*/  @!P0 IMAD.WIDE R6, R21, 0x4, R6 ;  /* 0x0000000415068825 */ /* 0x001fc600078e0206 */
[----:B------:R-:W3:Y:S04]  /*0860*/  @!P0 LDG.E R5, desc[UR4][R4.64] ;  /* 0x0000000404058981 */ /* 0x000ee8000c1e1900 */
[----:B------:R-:W3:Y:S01]  /*0870*/  @!P0 LDG.E R6, desc[UR4][R6.64] ;  /* 0x0000000406068981 */ /* 0x000ee2000c1e1900 */
[----:B----4-:R-:W-:-:S04]  /*0880*/  @P1 FFMA R11, R11, R14, R24 ;  /* 0x0000000e0b0b1223 */ /* 0x010fc80000000018 */
[----:B--2---:R-:W-:-:S04]  /*0890*/  @P1 FFMA R24, R2, R12, R11 ;  /* 0x0000000c02181223 */ /* 0x004fc8000000000b */
[----:B---3--:R-:W-:-:S07]  /*08a0*/  @!P0 FFMA R24, R5, R6, R24 ;  /* 0x0000000605188223 */ /* 0x008fce0000000018 */
.L_x_0:
[----:B------:R-:W0:Y:S01]  /*08b0*/  LDC.64 R2, c[0x0][0x390] ;  /* 0x0000e400ff027b82 */ /* 0x000e220000000a00 */
[----:B------:R-:W-:-:S04]  /*08c0*/  IMAD R17, R16, R17, R0 ;  /* 0x0000001110117224 */ /* 0x000fc800078e0200 */
[----:B0-----:R-:W-:-:S05]  /*08d0*/  IMAD.WIDE R2, R17, 0x4, R2 ;  /* 0x0000000411027825 */ /* 0x001fca00078e0202 */
[----:B------:R-:W-:Y:S01]  /*08e0*/  STG.E desc[UR4][R2.64], R24 ;  /* 0x0000001802007986 */ /* 0x000fe2000c101904 */
[----:B------:R-:W-:Y:S05]  /*08f0*/  EXIT ;  /* 0x000000000000794d */ /* 0x000fea0003800000 */
.L_x_4:
[----:B------:R-:W-:-:S00]  /*0900*/  BRA `(.L_x_4) ;  /* 0xfffffffc00fc7947 */ /* 0x000fc0000383ffff */
[----:B------:R-:W-:-:S00]  /*0910*/  NOP ;  /* 0x0000000000007918 */ /* 0x000fc00000000000 */
        /* <DEDUP_REMOVED lines=14> */
.L_x_59:


//--------------------- .text._Z9colMatmulPfS_S_iii --------------------------
	.section	.text._Z9colMatmulPfS_S_iii,"ax",@progbits
	.align	128
        .global         _Z9colMatmulPfS_S_iii
        .type           _Z9colMatmulPfS_S_iii,@function
        .size           _Z9colMatmulPfS_S_iii,(.L_x_60 - _Z9colMatmulPfS_S_iii)
        .other          _Z9colMatmulPfS_S_iii,@"STO_CUDA_ENTRY STV_DEFAULT"
_Z9colMatmulPfS_S_iii:
.text._Z9colMatmulPfS_S_iii:
[----:B------:R-:W-:Y:S01]  /*0000*/  LDC R1, c[0x0][0x37c] ;  /* 0x0000df00ff017b82 */ /* 0x000fe20000000800 */
[----:B------:R-:W0:Y:S07]  /*0010*/  S2R R0, SR_CTAID.X ;  /* 0x0000000000007919 */ /* 0x000e2e0000002500 */
[----:B------:R-:W1:Y:S01]  /*0020*/  LDC R3, c[0x0][0x398] ;  /* 0x0000e600ff037b82 */ /* 0x000e620000000800 */
[----:B------:R-:W0:Y:S01]  /*0030*/  LDCU UR4, c[0x0][0x360] ;  /* 0x00006c00ff0477ac */ /* 0x000e220008000800 */
[----:B------:R-:W0:Y:S01]  /*0040*/  S2R R5, SR_TID.X ;  /* 0x0000000000057919 */ /* 0x000e220000002100 */
[----:B------:R-:W2:Y:S01]  /*0050*/  LDCU UR5, c[0x0][0x3a0] ;  /* 0x00007400ff0577ac */ /* 0x000ea20008000800 */
[----:B-1----:R-:W-:Y:S01]  /*0060*/  ISETP.GE.AND P0, PT, R3, 0x1, PT ;  /* 0x000000010300780c */ /* 0x002fe20003f06270 */
[----:B0-----:R-:W-:-:S05]  /*0070*/  IMAD R0, R0, UR4, R5 ;  /* 0x0000000400007c24 */ /* 0x001fca000f8e0205 */
[----:B--2---:R-:W-:-:S13]  /*0080*/  ISETP.GE.OR P0, PT, R0, UR5, !P0 ;  /* 0x0000000500007c0c */ /* 0x004fda000c706670 */
[----:B------:R-:W-:Y:S05]  /*0090*/  @P0 EXIT ;  /* 0x000000000000094d */ /* 0x000fea0003800000 */
[----:B------:R-:W0:Y:S01]  /*00a0*/  LDC R13, c[0x0][0x39c] ;  /* 0x0000e700ff0d7b82 */ /* 0x000e220000000800 */
[----:B------:R-:W1:Y:S01]  /*00b0*/  LDCU.64 UR6, c[0x0][0x358] ;  /* 0x00006b00ff0677ac */ /* 0x000e620008000a00 */
[----:B0-----:R-:W-:-:S13]  /*00c0*/  ISETP.GE.AND P0, PT, R13, 0x1, PT ;  /* 0x000000010d00780c */ /* 0x001fda0003f06270 */
[----:B-1----:R-:W-:Y:S05]  /*00d0*/  @!P0 BRA `(.L_x_5) ;  /* 0x0000000800248947 */ /* 0x002fea0003800000 */
[C---:B------:R-:W-:Y:S01]  /*00e0*/  LOP3.LUT R19, R13.reuse, 0x7, RZ, 0xc0, !PT ;  /* 0x000000070d137812 */ /* 0x040fe200078ec0ff */
[----:B------:R-:W-:Y:S01]  /*00f0*/  HFMA2 R15, -RZ, RZ, 0, 0 ;  /* 0x00000000ff0f7431 */ /* 0x000fe200000001ff */
[----:B------:R-:W-:Y:S02]  /*0100*/  LOP3.LUT R12, R13, 0x7ffffff8, RZ, 0xc0, !PT ;  /* 0x7ffffff80d0c7812 */ /* 0x000fe400078ec0ff */
[----:B------:R-:W-:Y:S02]  /*0110*/  IADD3 R2, PT, PT, R19, -0x1, RZ ;  /* 0xffffffff13027810 */ /* 0x000fe40007ffe0ff */
[----:B------:R-:W-:Y:S02]  /*0120*/  LOP3.LUT R13, R13, 0x3, RZ, 0xc0, !PT ;  /* 0x000000030d0d7812 */ /* 0x000fe400078ec0ff */
[----:B------:R-:W-:Y:S02]  /*0130*/  ISETP.GE.U32.AND P0, PT, R2, 0x3, PT ;  /* 0x000000030200780c */ /* 0x000fe40003f06070 */
[----:B------:R-:W-:-:S11]  /*0140*/  IADD3 R14, PT, PT, -R12, RZ, RZ ;  /* 0x000000ff0c0e7210 */ /* 0x000fd60007ffe1ff */
.L_x_10:
[----:B0-----:R-:W0:Y:S01]  /*0150*/  LDC R10, c[0x0][0x39c] ;  /* 0x0000e700ff0a7b82 */ /* 0x001e220000000800 */
[----:B------:R-:W-:Y:S02]  /*0160*/  MOV R18, RZ ;  /* 0x000000ff00127202 */ /* 0x000fe40000000f00 */
[----:B------:R-:W-:Y:S02]  /*0170*/  MOV R17, RZ ;  /* 0x000000ff00117202 */ /* 0x000fe40000000f00 */
[----:B0-----:R-:W-:Y:S01]  /*0180*/  ISETP.GE.U32.AND P1, PT, R10, 0x8, PT ;  /* 0x000000080a00780c */ /* 0x001fe20003f26070 */
[----:B------:R-:W-:-:S12]  /*0190*/  IMAD R16, R15, R10, RZ ;  /* 0x0000000a0f107224 */ /* 0x000fd800078e02ff */
[----:B------:R-:W-:Y:S05]  /*01a0*/  @!P1 BRA `(.L_x_6) ;  /* 0x0000000000c89947 */ /* 0x000fea0003800000 */
[----:B------:R-:W0:Y:S01]  /*01b0*/  LDC.64 R2, c[0x0][0x380] ;  /* 0x0000e000ff027b82 */ /* 0x000e220000000a00 */
[----:B------:R-:W-:Y:S02]  /*01c0*/  MOV R18, RZ ;  /* 0x000000ff00127202 */ /* 0x000fe40000000f00 */
[----:B------:R-:W-:Y:S02]  /*01d0*/  MOV R17, R0 ;  /* 0x0000000000117202 */ /* 0x000fe40000000f00 */
[----:B------:R-:W-:Y:S01]  /*01e0*/  MOV R11, R14 ;  /* 0x0000000e000b7202 */ /* 0x000fe20000000f00 */
[----:B0-----:R-:W-:-:S03]  /*01f0*/  IMAD.WIDE.U32 R2, R16, 0x4, R2 ;  /* 0x0000000410027825 */ /* 0x001fc600078e0002 */
[----:B------:R-:W-:-:S04]  /*0200*/  IADD3 R5, P1, PT, R2, 0x10, RZ ;  /* 0x0000001002057810 */ /* 0x000fc80007f3e0ff */
[----:B------:R-:W-:-:S09]  /*0210*/  IADD3.X R6, PT, PT, RZ, R3, RZ, P1, !PT ;  /* 0x00000003ff067210 */ /* 0x000fd20000ffe4ff */
.L_x_7:
[----:B------:R-:W0:Y:S01]  /*0220*/  LDC.64 R22, c[0x0][0x388] ;  /* 0x0000e200ff167b82 */ /* 0x000e220000000a00 */
[----:B------:R-:W-:Y:S02]  /*0230*/  MOV R2, R5 ;  /* 0x0000000500027202 */ /* 0x000fe40000000f00 */
[----:B------:R-:W-:-:S05]  /*0240*/  MOV R3, R6 ;  /* 0x0000000600037202 */ /* 0x000fca0000000f00 */
[----:B------:R-:W1:Y:S01]  /*0250*/  LDC R25, c[0x0][0x3a0] ;  /* 0x0000e800ff197b82 */ /* 0x000e620000000800 */
[----:B------:R-:W2:Y:S04]  /*0260*/  LDG.E R29, desc[UR6][R2.64+-0x10] ;  /* 0xfffff006021d7981 */ /* 0x000ea8000c1e1900 */
[----:B------:R-:W3:Y:S04]  /*0270*/  LDG.E R24, desc[UR6][R2.64+-0xc] ;  /* 0xfffff40602187981 */ /* 0x000ee8000c1e1900 */
[----:B------:R-:W4:Y:S01]  /*0280*/  LDG.E R28, desc[UR6][R2.64+-0x4] ;  /* 0xfffffc06021c7981 */ /* 0x000f22000c1e1900 */
[----:B0-----:R-:W-:-:S05]  /*0290*/  IMAD.WIDE R22, R17, 0x4, R22 ;  /* 0x0000000411167825 */ /* 0x001fca00078e0216 */
[----:B------:R1:W2:Y:S02]  /*02a0*/  LDG.E R20, desc[UR6][R22.64] ;  /* 0x0000000616147981 */ /* 0x0002a4000c1e1900 */
[----:B-1----:R-:W-:-:S05]  /*02b0*/  IMAD.WIDE R22, R25, 0x4, R22 ;  /* 0x0000000419167825 */ /* 0x002fca00078e0216 */
[----:B------:R0:W3:Y:S01]  /*02c0*/  LDG.E R27, desc[UR6][R22.64] ;  /* 0x00000006161b7981 */ /* 0x0000e2000c1e1900 */
[----:B------:R-:W-:-:S04]  /*02d0*/  IMAD.WIDE R4, R25, 0x4, R22 ;  /* 0x0000000419047825 */ /* 0x000fc800078e0216 */
[C---:B------:R-:W-:Y:S02]  /*02e0*/  IMAD.WIDE R6, R25.reuse, 0x4, R4 ;  /* 0x0000000419067825 */ /* 0x040fe400078e0204 */
[----:B------:R-:W5:Y:S02]  /*02f0*/  LDG.E R5, desc[UR6][R4.64] ;  /* 0x0000000604057981 */ /* 0x000f64000c1e1900 */
[----:B------:R-:W-:Y:S02]  /*0300*/  IMAD.WIDE R8, R25, 0x4, R6 ;  /* 0x0000000419087825 */ /* 0x000fe400078e0206 */
[----:B------:R-:W4:Y:S04]  /*0310*/  LDG.E R6, desc[UR6][R6.64] ;  /* 0x0000000606067981 */ /* 0x000f28000c1e1900 */
[----:B------:R-:W4:Y:S04]  /*0320*/  LDG.E R4, desc[UR6][R2.64+0x4] ;  /* 0x0000040602047981 */ /* 0x000f28000c1e1900 */
[----:B------:R-:W4:Y:S01]  /*0330*/  LDG.E R7, desc[UR6][R2.64] ;  /* 0x0000000602077981 */ /* 0x000f22000c1e1900 */
[----:B--2---:R-:W-:-:S03]  /*0340*/  FFMA R29, R29, R20, R18 ;  /* 0x000000141d1d7223 */ /* 0x004fc60000000012 */
[----:B------:R-:W5:Y:S01]  /*0350*/  LDG.E R18, desc[UR6][R2.64+-0x8] ;  /* 0xfffff80602127981 */ /* 0x000f62000c1e1900 */
[----:B------:R-:W-:-:S03]  /*0360*/  IMAD.WIDE R20, R25, 0x4, R8 ;  /* 0x0000000419147825 */ /* 0x000fc600078e0208 */
[----:B------:R-:W2:Y:S01]  /*0370*/  LDG.E R8, desc[UR6][R8.64] ;  /* 0x0000000608087981 */ /* 0x000ea2000c1e1900 */
[----:B0-----:R-:W-:-:S03]  /*0380*/  IMAD.WIDE R22, R25, 0x4, R20 ;  /* 0x0000000419167825 */ /* 0x001fc600078e0214 */
[----:B------:R-:W2:Y:S01]  /*0390*/  LDG.E R20, desc[UR6][R20.64] ;  /* 0x0000000614147981 */ /* 0x000ea2000c1e1900 */
[----:B---3--:R-:W-:Y:S01]  /*03a0*/  FFMA R29, R24, R27, R29 ;  /* 0x0000001b181d7223 */ /* 0x008fe2000000001d */
[----:B------:R-:W-:Y:S02]  /*03b0*/  IMAD.WIDE R26, R25, 0x4, R22 ;  /* 0x00000004191a7825 */ /* 0x000fe400078e0216 */
[----:B------:R-:W3:Y:S04]  /*03c0*/  LDG.E R24, desc[UR6][R22.64] ;  /* 0x0000000616187981 */ /* 0x000ee8000c1e1900 */
[----:B------:R-:W3:Y:S04]  /*03d0*/  LDG.E R21, desc[UR6][R2.64+0x8] ;  /* 0x0000080602157981 */ /* 0x000ee8000c1e1900 */
[----:B------:R-:W3:Y:S04]  /*03e0*/  LDG.E R26, desc[UR6][R26.64] ;  /* 0x000000061a1a7981 */ /* 0x000ee8000c1e1900 */
[----:B------:R-:W3:Y:S01]  /*03f0*/  LDG.E R9, desc[UR6][R2.64+0xc] ;  /* 0x00000c0602097981 */ /* 0x000ee2000c1e1900 */
[----:B------:R-:W-:-:S04]  /*0400*/  IADD3 R11, PT, PT, R11, 0x8, RZ ;  /* 0x000000080b0b7810 */ /* 0x000fc80007ffe0ff */
[----:B------:R-:W-:Y:S02]  /*0410*/  ISETP.NE.AND P1, PT, R11, RZ, PT ;  /* 0x000000ff0b00720c */ /* 0x000fe40003f25270 */
[----:B------:R-:W-:Y:S01]  /*0420*/  LEA R17, R25, R17, 0x3 ;  /* 0x0000001119117211 */ /* 0x000fe200078e18ff */
[----:B-----5:R-:W-:-:S04]  /*0430*/  FFMA R5, R18, R5, R29 ;  /* 0x0000000512057223 */ /* 0x020fc8000000001d */
[----:B----4-:R-:W-:-:S04]  /*0440*/  FFMA R6, R28, R6, R5 ;  /* 0x000000061c067223 */ /* 0x010fc80000000005 */
[----:B--2---:R-:W-:-:S04]  /*0450*/  FFMA R7, R7, R8, R6 ;  /* 0x0000000807077223 */ /* 0x004fc80000000006 */
[----:B------:R-:W-:Y:S01]  /*0460*/  FFMA R4, R4, R20, R7 ;  /* 0x0000001404047223 */ /* 0x000fe20000000007 */
[----:B------:R-:W-:-:S03]  /*0470*/  IADD3 R5, P2, PT, R2, 0x20, RZ ;  /* 0x0000002002057810 */ /* 0x000fc60007f5e0ff */
[----:B---3--:R-:W-:Y:S01]  /*0480*/  FFMA R4, R21, R24, R4 ;  /* 0x0000001815047223 */ /* 0x008fe20000000004 */
[----:B------:R-:W-:-:S03]  /*0490*/  IADD3.X R6, PT, PT, RZ, R3, RZ, P2, !PT ;  /* 0x00000003ff067210 */ /* 0x000fc600017fe4ff */
[----:B------:R-:W-:Y:S01]  /*04a0*/  FFMA R18, R9, R26, R4 ;  /* 0x0000001a09127223 */ /* 0x000fe20000000004 */
[----:B------:R-:W-:Y:S06]  /*04b0*/  @P1 BRA `(.L_x_7) ;  /* 0xfffffffc00581947 */ /* 0x000fec000383ffff */
[----:B------:R-:W-:-:S07]  /*04c0*/  MOV R17, R12 ;  /* 0x0000000c00117202 */ /* 0x000fce0000000f00 */
.L_x_6:
[----:B------:R-:W-:-:S13]  /*04d0*/  ISETP.NE.AND P1, PT, R19, RZ, PT ;  /* 0x000000ff1300720c */ /* 0x000fda0003f25270 */
[----:B------:R-:W-:Y:S05]  /*04e0*/  @!P1 BRA `(.L_x_8) ;  /* 0x0000000000fc9947 */ /* 0x000fea0003800000 */
[----:B------:R-:W-:Y:S01]  /*04f0*/  ISETP.NE.AND P1, PT, R13, RZ, PT ;  /* 0x000000ff0d00720c */ /* 0x000fe20003f25270 */
[----:B------:R-:W-:-:S12]  /*0500*/  @!P0 BRA `(.L_x_9) ;  /* 0x0000000000708947 */ /* 0x000fd80003800000 */
[----:B------:R-:W0:Y:S01]  /*0510*/  LDC R11, c[0x0][0x3a0] ;  /* 0x0000e800ff0b7b82 */ /* 0x000e220000000800 */
[CC--:B------:R-:W-:Y:S02]  /*0520*/  IADD3 R9, PT, PT, R16.reuse, R17.reuse, RZ ;  /* 0x0000001110097210 */ /* 0x0c0fe40007ffe0ff */
[----:B------:R-:W-:-:S05]  /*0530*/  IADD3 R20, P2, PT, R16, R17, RZ ;  /* 0x0000001110147210 */ /* 0x000fca0007f5e0ff */
[----:B------:R-:W1:Y:S08]  /*0540*/  LDC.64 R4, c[0x0][0x388] ;  /* 0x0000e200ff047b82 */ /* 0x000e700000000a00 */
[----:B------:R-:W2:Y:S08]  /*0550*/  LDC.64 R6, c[0x0][0x380] ;  /* 0x0000e000ff067b82 */ /* 0x000eb00000000a00 */
[----:B------:R-:W3:Y:S01]  /*0560*/  LDC.64 R2, c[0x0][0x380] ;  /* 0x0000e000ff027b82 */ /* 0x000ee20000000a00 */
[----:B0-----:R-:W-:-:S04]  /*0570*/  IMAD R21, R17, R11, R0 ;  /* 0x0000000b11157224 */ /* 0x001fc800078e0200 */
[----:B-1----:R-:W-:Y:S01]  /*0580*/  IMAD.WIDE R4, R21, 0x4, R4 ;  /* 0x0000000415047825 */ /* 0x002fe200078e0204 */
[----:B------:R-:W-:-:S03]  /*0590*/  IADD3.X R21, PT, PT, RZ, RZ, RZ, P2, !PT ;  /* 0x000000ffff157210 */ /* 0x000fc600017fe4ff */
[----:B--2---:R-:W-:-:S04]  /*05a0*/  IMAD.WIDE.U32 R6, R9, 0x4, R6 ;  /* 0x0000000409067825 */ /* 0x004fc800078e0006 */
[----:B------:R-:W-:Y:S02]  /*05b0*/  IMAD.WIDE R8, R11, 0x4, R4 ;  /* 0x000000040b087825 */ /* 0x000fe400078e0204 */
[----:B------:R-:W2:Y:S01]  /*05c0*/  LDG.E R7, desc[UR6][R6.64] ;  /* 0x0000000606077981 */ /* 0x000ea2000c1e1900 */
[----:B---3--:R-:W-:-:S03]  /*05d0*/  LEA R2, P2, R20, R2, 0x2 ;  /* 0x0000000214027211 */ /* 0x008fc600078410ff */
[----:B------:R-:W2:Y:S01]  /*05e0*/  LDG.E R4, desc[UR6][R4.64] ;  /* 0x0000000604047981 */ /* 0x000ea2000c1e1900 */
[----:B------:R-:W-:Y:S01]  /*05f0*/  LEA.HI.X R3, R20, R3, R21, 0x2, P2 ;  /* 0x0000000314037211 */ /* 0x000fe200010f1415 */
[C---:B------:R-:W-:Y:S02]  /*0600*/  IMAD.WIDE R20, R11.reuse, 0x4, R8 ;  /* 0x000000040b147825 */ /* 0x040fe400078e0208 */
[----:B------:R-:W3:Y:S04]  /*0610*/  LDG.E R8, desc[UR6][R8.64] ;  /* 0x0000000608087981 */ /* 0x000ee8000c1e1900 */
[----:B------:R-:W3:Y:S01]  /*0620*/  LDG.E R24, desc[UR6][R2.64+0x4] ;  /* 0x0000040602187981 */ /* 0x000ee2000c1e1900 */
[----:B------:R-:W-:-:S03]  /*0630*/  IMAD.WIDE R22, R11, 0x4, R20 ;  /* 0x000000040b167825 */ /* 0x000fc600078e0214 */
[----:B------:R-:W4:Y:S04]  /*0640*/  LDG.E R20, desc[UR6][R20.64] ;  /* 0x0000000614147981 */ /* 0x000f28000c1e1900 */
[----:B------:R-:W4:Y:S04]  /*0650*/  LDG.E R26, desc[UR6][R2.64+0x8] ;  /* 0x00000806021a7981 */ /* 0x000f28000c1e1900 */
[----:B------:R-:W5:Y:S04]  /*0660*/  LDG.E R22, desc[UR6][R22.64] ;  /* 0x0000000616167981 */ /* 0x000f68000c1e1900 */
[----:B------:R-:W5:Y:S01]  /*0670*/  LDG.E R28, desc[UR6][R2.64+0xc] ;  /* 0x00000c06021c7981 */ /* 0x000f62000c1e1900 */
[----:B------:R-:W-:Y:S01]  /*0680*/  IADD3 R17, PT, PT, R17, 0x4, RZ ;  /* 0x0000000411117810 */ /* 0x000fe20007ffe0ff */
[----:B--2---:R-:W-:-:S04]  /*0690*/  FFMA R7, R7, R4, R18 ;  /* 0x0000000407077223 */ /* 0x004fc80000000012 */
[----:B---3--:R-:W-:-:S04]  /*06a0*/  FFMA R7, R24, R8, R7 ;  /* 0x0000000818077223 */ /* 0x008fc80000000007 */
[----:B----4-:R-:W-:-:S04]  /*06b0*/  FFMA R7, R26, R20, R7 ;  /* 0x000000141a077223 */ /* 0x010fc80000000007 */
[----:B-----5:R-:W-:-:S07]  /*06c0*/  FFMA R18, R28, R22, R7 ;  /* 0x000000161c127223 */ /* 0x020fce0000000007 */
.L_x_9:
[----:B------:R-:W-:Y:S05]  /*06d0*/  @!P1 BRA `(.L_x_8) ;  /* 0x0000000000809947 */ /* 0x000fea0003800000 */
[----:B------:R-:W-:Y:S01]  /*06e0*/  ISETP.NE.AND P2, PT, R13, 0x1, PT ;  /* 0x000000010d00780c */ /* 0x000fe20003f45270 */
[----:B------:R-:W0:Y:S01]  /*06f0*/  LDC.64 R8, c[0x0][0x380] ;  /* 0x0000e000ff087b82 */ /* 0x000e220000000a00 */
[----:B------:R-:W-:-:S07]  /*0700*/  LOP3.LUT P1, RZ, R10, 0x1, RZ, 0xc0, !PT ;  /* 0x000000010aff7812 */ /* 0x000fce000782c0ff */
[----:B------:R-:W1:Y:S04]  /*0710*/  LDC.64 R10, c[0x0][0x388] ;  /* 0x0000e200ff0a7b82 */ /* 0x000e680000000a00 */
[CC--:B------:R-:W-:Y:S02]  /*0720*/  @P2 IADD3 R21, P3, PT, R16.reuse, R17.reuse, RZ ;  /* 0x0000001110152210 */ /* 0x0c0fe40007f7e0ff */
[----:B------:R-:W-:Y:S02]  /*0730*/  @P2 IADD3 R25, PT, PT, R16, R17, RZ ;  /* 0x0000001110192210 */ /* 0x000fe40007ffe0ff */
[----:B------:R-:W2:Y:S01]  /*0740*/  @P2 LDC R23, c[0x0][0x3a0] ;  /* 0x0000e800ff172b82 */ /* 0x000ea20000000800 */
[----:B------:R-:W-:-:S07]  /*0750*/  @P2 IADD3.X R22, PT, PT, RZ, RZ, RZ, P3, !PT ;  /* 0x000000ffff162210 */ /* 0x000fce0001ffe4ff */
[----:B------:R-:W3:Y:S01]  /*0760*/  @P2 LDC.64 R2, c[0x0][0x380] ;  /* 0x0000e000ff022b82 */ /* 0x000ee20000000a00 */
[----:B0-----:R-:W-:-:S06]  /*0770*/  @P2 IMAD.WIDE.U32 R8, R25, 0x4, R8 ;  /* 0x0000000419082825 */ /* 0x001fcc00078e0008 */
[----:B------:R-:W4:Y:S01]  /*0780*/  @P2 LDG.E R9, desc[UR6][R8.64] ;  /* 0x0000000608092981 */ /* 0x000f22000c1e1900 */
[----:B------:R-:W0:Y:S08]  /*0790*/  @P1 LDC R20, c[0x0][0x3a0] ;  /* 0x0000e800ff141b82 */ /* 0x000e300000000800 */
[----:B------:R-:W5:Y:S01]  /*07a0*/  LDC.64 R4, c[0x0][0x380] ;  /* 0x0000e000ff047b82 */ /* 0x000f620000000a00 */
[C---:B--2---:R-:W-:Y:S01]  /*07b0*/  @P2 IMAD R27, R17.reuse, R23, R0 ;  /* 0x00000017111b2224 */ /* 0x044fe200078e0200 */
[----:B------:R-:W-:-:S03]  /*07c0*/  @P2 IADD3 R17, PT, PT, R17, 0x2, RZ ;  /* 0x0000000211112810 */ /* 0x000fc60007ffe0ff */
[----:B-1----:R-:W-:-:S03]  /*07d0*/  @P2 IMAD.WIDE R10, R27, 0x4, R10 ;  /* 0x000000041b0a2825 */ /* 0x002fc600078e020a */
[----:B------:R-:W1:Y:S01]  /*07e0*/  LDC.64 R6, c[0x0][0x388] ;  /* 0x0000e200ff067b82 */ /* 0x000e620000000a00 */
[----:B---3--:R-:W-:-:S04]  /*07f0*/  @P2 LEA R2, P3, R21, R2, 0x2 ;  /* 0x0000000215022211 */ /* 0x008fc800078610ff */
[----:B------:R-:W-:Y:S01]  /*0800*/  @P2 LEA.HI.X R3, R21, R3, R22, 0x2, P3 ;  /* 0x0000000315032211 */ /* 0x000fe200018f1416 */
[----:B------:R-:W-:Y:S01]  /*0810*/  @P2 IMAD.WIDE R22, R23, 0x4, R10 ;  /* 0x0000000417162825 */ /* 0x000fe200078e020a */
[----:B------:R-:W-:Y:S02]  /*0820*/  @P1 IADD3 R21, PT, PT, R16, R17, RZ ;  /* 0x0000001110151210 */ /* 0x000fe40007ffe0ff */
[----:B------:R-:W4:Y:S01]  /*0830*/  @P2 LDG.E R16, desc[UR6][R10.64] ;  /* 0x000000060a102981 */ /* 0x000f22000c1e1900 */
[----:B0-----:R-:W-:-:S03]  /*0840*/  @P1 IMAD R17, R17, R20, R0 ;  /* 0x0000001411111224 */ /* 0x001fc600078e0200 */
[----:B------:R-:W2:Y:S01]  /*0850*/  @P2 LDG.E R2, desc[UR6][R2.64+0x4] ;  /* 0x0000040602022981 */ /* 0x000ea2000c1e1900 */
[----:B-----5:R-:W-:-:S03]  /*0860*/  @P1 IMAD.WIDE.U32 R4, R21, 0x4, R4 ;  /* 0x0000000415041825 */ /* 0x020fc600078e0004 */
[----:B------:R-:W2:Y:S04]  /*0870*/  @P2 LDG.E R22, desc[UR6][R22.64] ;  /* 0x0000000616162981 */ /* 0x000ea8000c1e1900 */
[----:B------:R-:W3:Y:S01]  /*0880*/  @P1 LDG.E R5, desc[UR6][R4.64] ;  /* 0x0000000604051981 */ /* 0x000ee2000c1e1900 */
[----:B-1----:R-:W-:-:S06]  /*0890*/  @P1 IMAD.WIDE R6, R17, 0x4, R6 ;  /* 0x0000000411061825 */ /* 0x002fcc00078e0206 */
[----:B------:R-:W3:Y:S01]  /*08a0*/  @P1 LDG.E R6, desc[UR6][R6.64] ;  /* 0x0000000606061981 */ /* 0x000ee2000c1e1900 */
[----:B----4-:R-:W-:-:S04]  /*08b0*/  @P2 FFMA R9, R9, R16, R18 ;  /* 0x0000001009092223 */ /* 0x010fc80000000012 */
[----:B--2---:R-:W-:-:S04]  /*08c0*/  @P2 FFMA R18, R2, R22, R9 ;  /* 0x0000001602122223 */ /* 0x004fc80000000009 */
[----:B---3--:R-:W-:-:S07]  /*08d0*/  @P1 FFMA R18, R5, R6, R18 ;  /* 0x0000000605121223 */ /* 0x008fce0000000012 */
.L_x_8:
[----:B------:R-:W0:Y:S01]  /*08e0*/  LDCU UR4, c[0x0][0x398] ;  /* 0x00007300ff0477ac */ /* 0x000e220008000800 */
[----:B------:R-:W1:Y:S01]  /*08f0*/  LDC.64 R2, c[0x0][0x390] ;  /* 0x0000e400ff027b82 */ /* 0x000e620000000a00 */
[C---:B0-----:R-:W-:Y:S01]  /*0900*/  IMAD R5, R15.reuse, UR4, R0 ;  /* 0x000000040f057c24 */ /* 0x041fe2000f8e0200 */
[----:B------:R-:W-:-:S04]  /*0910*/  IADD3 R15, PT, PT, R15, 0x1, RZ ;  /* 0x000000010f0f7810 */ /* 0x000fc80007ffe0ff */
[----:B------:R-:W-:Y:S01]  /*0920*/  ISETP.NE.AND P1, PT, R15, UR4, PT ;  /* 0x000000040f007c0c */ /* 0x000fe2000bf25270 */
[----:B-1----:R-:W-:-:S05]  /*0930*/  IMAD.WIDE R2, R5, 0x4, R2 ;  /* 0x0000000405027825 */ /* 0x002fca00078e0202 */
[----:B------:R0:W-:Y:S07]  /*0940*/  STG.E desc[UR6][R2.64], R18 ;  /* 0x0000001202007986 */ /* 0x0001ee000c101906 */
[----:B------:R-:W-:Y:S05]  /*0950*/  @!P1 EXIT ;  /* 0x000000000000994d */ /* 0x000fea0003800000 */
[----:B------:R-:W-:Y:S05]  /*0960*/  BRA `(.L_x_10) ;  /* 0xfffffff400f87947 */ /* 0x000fea000383ffff */
.L_x_5:
[C---:B------:R-:W-:Y:S01]  /*0970*/  ISETP.GE.U32.AND P0, PT, R3.reuse, 0x8, PT ;  /* 0x000000080300780c */ /* 0x040fe20003f06070 */
[----:B------:R-:W-:Y:S01]  /*0980*/  HFMA2 R2, -RZ, RZ, 0, 0 ;  /* 0x00000000ff027431 */ /* 0x000fe200000001ff */
[----:B------:R-:W-:-:S04]  /*0990*/  LOP3.LUT R22, R3, 0x7, RZ, 0xc0, !PT ;  /* 0x0000000703167812 */ /* 0x000fc800078ec0ff */
[----:B------:R-:W-:-:S07]  /*09a0*/  ISETP.NE.AND P1, PT, R22, RZ, PT ;  /* 0x000000ff1600720c */ /* 0x000fce0003f25270 */
[----:B------:R-:W-:Y:S06]  /*09b0*/  @!P0 BRA `(.L_x_11) ;  /* 0x00000000005c8947 */ /* 0x000fec0003800000 */
[----:B------:R-:W0:Y:S01]  /*09c0*/  LDC.64 R20, c[0x0][0x390] ;  /* 0x0000e400ff147b82 */ /* 0x000e220000000a00 */
[----:B------:R-:W-:Y:S01]  /*09d0*/  LOP3.LUT R2, R3, 0x7ffffff8, RZ, 0xc0, !PT ;  /* 0x7ffffff803027812 */ /* 0x000fe200078ec0ff */
[----:B------:R-:W-:-:S06]  /*09e0*/  UMOV UR4, URZ ;  /* 0x000000ff00047c82 */ /* 0x000fcc0008000000 */
.L_x_12:
[----:B-1----:R-:W-:Y:S01]  /*09f0*/  IMAD R5, R3, UR4, R0 ;  /* 0x0000000403057c24 */ /* 0x002fe2000f8e0200 */
[----:B------:R-:W-:-:S03]  /*0a00*/  UIADD3 UR4, UPT, UPT, UR4, 0x8, URZ ;  /* 0x0000000804047890 */ /* 0x000fc6000fffe0ff */
[----:B0-----:R-:W-:-:S03]  /*0a10*/  IMAD.WIDE R4, R5, 0x4, R20 ;  /* 0x0000000405047825 */ /* 0x001fc600078e0214 */
[----:B------:R-:W-:Y:S02]  /*0a20*/  ISETP.NE.AND P0, PT, R2, UR4, PT ;  /* 0x0000000402007c0c */ /* 0x000fe4000bf05270 */
[----:B------:R1:W-:Y:S01]  /*0a30*/  STG.E desc[UR6][R4.64], RZ ;  /* 0x000000ff04007986 */ /* 0x0003e2000c101906 */
[----:B------:R-:W-:-:S05]  /*0a40*/  IMAD.WIDE.U32 R6, R3, 0x4, R4 ;  /* 0x0000000403067825 */ /* 0x000fca00078e0004 */
        /* <DEDUP_REMOVED lines=13> */
[----:B------:R-:W-:Y:S05]  /*0b20*/  @P0 BRA `(.L_x_12) ;  /* 0xfffffffc00b00947 */ /* 0x000fea000383ffff */
.L_x_11:
[----:B------:R-:W-:Y:S05]  /*0b30*/  @!P1 EXIT ;  /* 0x000000000000994d */ /* 0x000fea0003800000 */
[----:B------:R-:W-:Y:S02]  /*0b40*/  ISETP.GE.U32.AND P0, PT, R22, 0x4, PT ;  /* 0x000000041600780c */ /* 0x000fe40003f06070 */
[----:B-1----:R-:W-:-:S04]  /*0b50*/  LOP3.LUT R12, R3, 0x3, RZ, 0xc0, !PT ;  /* 0x00000003030c7812 */ /* 0x002fc800078ec0ff */
[----:B------:R-:W-:-:S07]  /*0b60*/  ISETP.NE.AND P1, PT, R12, RZ, PT ;  /* 0x000000ff0c00720c */ /* 0x000fce0003f25270 */
[----:B------:R-:W-:Y:S06]  /*0b70*/  @!P0 BRA `(.L_x_13) ;  /* 0x00000000002c8947 */ /* 0x000fec0003800000 */
[----:B------:R-:W0:Y:S01]  /*0b80*/  LDC.64 R4, c[0x0][0x390] ;  /* 0x0000e400ff047b82 */ /* 0x000e220000000a00 */
[C---:B------:R-:W-:Y:S01]  /*0b90*/  IMAD R7, R2.reuse, R3, R0 ;  /* 0x0000000302077224 */ /* 0x040fe200078e0200 */
[----:B------:R-:W-:-:S03]  /*0ba0*/  IADD3 R2, PT, PT, R2, 0x4, RZ ;  /* 0x0000000402027810 */ /* 0x000fc60007ffe0ff */
[----:B0-----:R-:W-:-:S05]  /*0bb0*/  IMAD.WIDE R4, R7, 0x4, R4 ;  /* 0x0000000407047825 */ /* 0x001fca00078e0204 */
[----:B------:R0:W-:Y:S01]  /*0bc0*/  STG.E desc[UR6][R4.64], RZ ;  /* 0x000000ff04007986 */ /* 0x0001e2000c101906 */
[----:B------:R-:W-:-:S05]  /*0bd0*/  IMAD.WIDE.U32 R6, R3, 0x4, R4 ;  /* 0x0000000403067825 */ /* 0x000fca00078e0004 */
[----:B------:R0:W-:Y:S01]  /*0be0*/  STG.E desc[UR6][R6.64], RZ ;  /* 0x000000ff06007986 */ /* 0x0001e2000c101906 */
[----:B------:R-:W-:-:S05]  /*0bf0*/  IMAD.WIDE.U32 R8, R3, 0x4, R6 ;  /* 0x0000000403087825 */ /* 0x000fca00078e0006 */
[----:B------:R0:W-:Y:S01]  /*0c00*/  STG.E desc[UR6][R8.64], RZ ;  /* 0x000000ff08007986 */ /* 0x0001e2000c101906 */
[----:B------:R-:W-:-:S05]  /*0c10*/  IMAD.WIDE.U32 R10, R3, 0x4, R8 ;  /* 0x00000004030a7825 */ /* 0x000fca00078e0008 */
[----:B------:R0:W-:Y:S02]  /*0c20*/  STG.E desc[UR6][R10.64], RZ ;  /* 0x000000ff0a007986 */ /* 0x0001e4000c101906 */
.L_x_13:
[----:B------:R-:W-:Y:S05]  /*0c30*/  @!P1 EXIT ;  /* 0x000000000000994d */ /* 0x000fea0003800000 */
[----:B------:R-:W-:Y:S02]  /*0c40*/  ISETP.NE.AND P0, PT, R12, 0x1, PT ;  /* 0x000000010c00780c */ /* 0x000fe40003f05270 */
[----:B0-----:R-:W-:-:S04]  /*0c50*/  LOP3.LUT R4, R3, 0x1, RZ, 0xc0, !PT ;  /* 0x0000000103047812 */ /* 0x001fc800078ec0ff */
[----:B------:R-:W-:-:S07]  /*0c60*/  ISETP.NE.U32.AND P1, PT, R4, 0x1, PT ;  /* 0x000000010400780c */ /* 0x000fce0003f25070 */
[----:B------:R-:W-:Y:S06]  /*0c70*/  @!P0 BRA `(.L_x_14) ;  /* 0x00000000001c8947 */ /* 0x000fec0003800000 */
[----:B------:R-:W0:Y:S01]  /*0c80*/  LDC.64 R4, c[0x0][0x390] ;  /* 0x0000e400ff047b82 */ /* 0x000e220000000a00 */
[C---:B------:R-:W-:Y:S01]  /*0c90*/  IMAD R7, R2.reuse, R3, R0 ;  /* 0x0000000302077224 */ /* 0x040fe200078e0200 */
[----:B------:R-:W-:-:S03]  /*0ca0*/  IADD3 R2, PT, PT, R2, 0x2, RZ ;  /* 0x0000000202027810 */ /* 0x000fc60007ffe0ff */
[----:B0-----:R-:W-:-:S05]  /*0cb0*/  IMAD.WIDE R4, R7, 0x4, R4 ;  /* 0x0000000407047825 */ /* 0x001fca00078e0204 */
[----:B------:R0:W-:Y:S01]  /*0cc0*/  STG.E desc[UR6][R4.64], RZ ;  /* 0x000000ff04007986 */ /* 0x0001e2000c101906 */
[----:B------:R-:W-:-:S05]  /*0cd0*/  IMAD.WIDE.U32 R6, R3, 0x4, R4 ;  /* 0x0000000403067825 */ /* 0x000fca00078e0004 */
[----:B------:R0:W-:Y:S02]  /*0ce0*/  STG.E desc[UR6][R6.64], RZ ;  /* 0x000000ff06007986 */ /* 0x0001e4000c101906 */
.L_x_14:
[----:B------:R-:W-:Y:S05]  /*0cf0*/  @P1 EXIT ;  /* 0x000000000000194d */ /* 0x000fea0003800000 */
[----:B0-----:R-:W0:Y:S01]  /*0d00*/  LDC.64 R4, c[0x0][0x390] ;  /* 0x0000e400ff047b82 */ /* 0x001e220000000a00 */
[----:B------:R-:W-:-:S04]  /*0d10*/  IMAD R3, R2, R3, R0 ;  /* 0x0000000302037224 */ /* 0x000fc800078e0200 */
[----:B0-----:R-:W-:-:S05]  /*0d20*/  IMAD.WIDE R2, R3, 0x4, R4 ;  /* 0x0000000403027825 */ /* 0x001fca00078e0204 */
[----:B------:R-:W-:Y:S01]  /*0d30*/  STG.E desc[UR6][R2.64], RZ ;  /* 0x000000ff02007986 */ /* 0x000fe2000c101906 */
[----:B------:R-:W-:Y:S05]  /*0d40*/  EXIT ;  /* 0x000000000000794d */ /* 0x000fea0003800000 */
.L_x_15:
        /* <DEDUP_REMOVED lines=11> */
.L_x_60:


//--------------------- .text._Z9rowMatmulPfS_S_iii --------------------------
	.section	.text._Z9rowMatmulPfS_S_iii,"ax",@progbits
	.align	128
        .global         _Z9rowMatmulPfS_S_iii
        .type           _Z9rowMatmulPfS_S_iii,@function
        .size           _Z9rowMatmulPfS_S_iii,(.L_x_61 - _Z9rowMatmulPfS_S_iii)
        .other          _Z9rowMatmulPfS_S_iii,@"STO_CUDA_ENTRY STV_DEFAULT"
_Z9rowMatmulPfS_S_iii:
.text._Z9rowMatmulPfS_S_iii:
[----:B------:R-:W-:Y:S01]  /*0000*/  LDC R1, c[0x0][0x37c] ;  /* 0x0000df00ff017b82 */ /* 0x000fe20000000800 */
[----:B------:R-:W0:Y:S01]  /*0010*/  S2R R0, SR_CTAID.X ;  /* 0x0000000000007919 */ /* 0x000e220000002500 */
[----:B------:R-:W1:Y:S01]  /*0020*/  LDCU UR6, c[0x0][0x3a0] ;  /* 0x00007400ff0677ac */ /* 0x000e620008000800 */
[----:B------:R-:W0:Y:S01]  /*0030*/  S2R R3, SR_TID.X ;  /* 0x0000000000037919 */ /* 0x000e220000002100 */
[----:B------:R-:W0:Y:S01]  /*0040*/  LDCU UR4, c[0x0][0x360] ;  /* 0x00006c00ff0477ac */ /* 0x000e220008000800 */
[----:B------:R-:W2:Y:S01]  /*0050*/  LDCU UR5, c[0x0][0x398] ;  /* 0x00007300ff0577ac */ /* 0x000ea20008000800 */
[----:B-1----:R-:W-:-:S06]  /*0060*/  UISETP.GE.AND UP0, UPT, UR6, 0x1, UPT ;  /* 0x000000010600788c */ /* 0x002fcc000bf06270 */
[----:B------:R-:W-:Y:S02]  /*0070*/  PLOP3.LUT P0, PT, PT, PT, UP0, 0x80, 0x8 ;  /* 0x000000000008781c */ /* 0x000fe40003f0f008 */
[----:B0-----:R-:W-:-:S04]  /*0080*/  IADD3 R0, PT, PT, R3, UR4, R0 ;  /* 0x0000000403007c10 */ /* 0x001fc8000fffe000 */
[----:B--2---:R-:W-:-:S13]  /*0090*/  ISETP.GE.OR P0, PT, R0, UR5, !P0 ;  /* 0x0000000500007c0c */ /* 0x004fda000c706670 */
[----:B------:R-:W-:Y:S05]  /*00a0*/  @P0 EXIT ;  /* 0x000000000000094d */ /* 0x000fea0003800000 */
[----:B------:R-:W0:Y:S01]  /*00b0*/  LDC R3, c[0x0][0x39c] ;  /* 0x0000e700ff037b82 */ /* 0x000e220000000800 */
[----:B------:R-:W1:Y:S01]  /*00c0*/  LDCU.64 UR20, c[0x0][0x358] ;  /* 0x00006b00ff1477ac */ /* 0x000e620008000a00 */
[----:B0-----:R-:W-:-:S13]  /*00d0*/  ISETP.GE.AND P0, PT, R3, 0x1, PT ;  /* 0x000000010300780c */ /* 0x001fda0003f06270 */
[----:B-1----:R-:W-:Y:S05]  /*00e0*/  @!P0 BRA `(.L_x_16) ;  /* 0x0000000800b88947 */ /* 0x002fea0003800000 */
[C---:B------:R-:W-:Y:S01]  /*00f0*/  LOP3.LUT R12, R3.reuse, 0x7ffffff8, RZ, 0xc0, !PT ;  /* 0x7ffffff8030c7812 */ /* 0x040fe200078ec0ff */
[----:B------:R-:W-:Y:S01]  /*0100*/  IMAD R13, R0, R3, RZ ;  /* 0x00000003000d7224 */ /* 0x000fe200078e02ff */
[C---:B------:R-:W-:Y:S01]  /*0110*/  LOP3.LUT R23, R3.reuse, 0x7, RZ, 0xc0, !PT ;  /* 0x0000000703177812 */ /* 0x040fe200078ec0ff */
[----:B------:R-:W-:Y:S01]  /*0120*/  USHF.L.U32 UR5, UR6, 0x3, URZ ;  /* 0x0000000306057899 */ /* 0x000fe200080006ff */
[----:B------:R-:W-:Y:S01]  /*0130*/  LOP3.LUT R14, R3, 0x3, RZ, 0xc0, !PT ;  /* 0x00000003030e7812 */ /* 0x000fe200078ec0ff */
[----:B------:R-:W-:Y:S01]  /*0140*/  UMOV UR4, URZ ;  /* 0x000000ff00047c82 */ /* 0x000fe20008000000 */
[----:B------:R-:W-:-:S09]  /*0150*/  IADD3 R15, PT, PT, -R12, RZ, RZ ;  /* 0x000000ff0c0f7210 */ /* 0x000fd20007ffe1ff */
.L_x_21:
[----:B------:R-:W0:Y:S01]  /*0160*/  LDC R24, c[0x0][0x39c] ;  /* 0x0000e700ff187b82 */ /* 0x000e220000000800 */
[----:B------:R-:W-:Y:S01]  /*0170*/  HFMA2 R17, -RZ, RZ, 0, 0 ;  /* 0x00000000ff117431 */ /* 0x000fe200000001ff */
[----:B------:R-:W-:Y:S02]  /*0180*/  MOV R4, RZ ;  /* 0x000000ff00047202 */ /* 0x000fe40000000f00 */
[----:B0-----:R-:W-:-:S13]  /*0190*/  ISETP.GE.U32.AND P0, PT, R24, 0x8, PT ;  /* 0x000000081800780c */ /* 0x001fda0003f06070 */
[----:B------:R-:W-:Y:S05]  /*01a0*/  @!P0 BRA `(.L_x_17) ;  /* 0x00000004004c8947 */ /* 0x000fea0003800000 */
[----:B------:R-:W0:Y:S01]  /*01b0*/  LDCU UR6, c[0x0][0x3a0] ;  /* 0x00007400ff0677ac */ /* 0x000e220008000800 */
[----:B------:R-:W-:Y:S02]  /*01c0*/  MOV R17, RZ ;  /* 0x000000ff00117202 */ /* 0x000fe40000000f00 */
[----:B------:R-:W-:Y:S01]  /*01d0*/  MOV R16, R13 ;  /* 0x0000000d00107202 */ /* 0x000fe20000000f00 */
[----:B------:R-:W1:Y:S01]  /*01e0*/  LDCU.64 UR22, c[0x0][0x388] ;  /* 0x00007100ff1677ac */ /* 0x000e620008000a00 */
[----:B------:R-:W-:Y:S01]  /*01f0*/  MOV R18, R15 ;  /* 0x0000000f00127202 */ /* 0x000fe20000000f00 */
[----:B0-----:R-:W-:Y:S02]  /*0200*/  UIADD3 UR7, UPT, UPT, UR4, UR6, URZ ;  /* 0x0000000604077290 */ /* 0x001fe4000fffe0ff */
[----:B------:R-:W-:Y:S02]  /*0210*/  ULEA UR8, UR6, UR4, 0x1 ;  /* 0x0000000406087291 */ /* 0x000fe4000f8e08ff */
[----:B------:R-:W-:-:S02]  /*0220*/  UIMAD UR9, UR6, 0x3, UR4 ;  /* 0x00000003060978a4 */ /* 0x000fc4000f8e0204 */
[----:B------:R-:W-:Y:S02]  /*0230*/  ULEA UR10, UR6, UR4, 0x2 ;  /* 0x00000004060a7291 */ /* 0x000fe4000f8e10ff */
[----:B------:R-:W-:Y:S02]  /*0240*/  UIMAD UR11, UR6, 0x5, UR4 ;  /* 0x00000005060b78a4 */ /* 0x000fe4000f8e0204 */
[----:B------:R-:W-:Y:S02]  /*0250*/  UIMAD UR12, UR6, 0x6, UR4 ;  /* 0x00000006060c78a4 */ /* 0x000fe4000f8e0204 */
[----:B------:R-:W-:Y:S02]  /*0260*/  UIMAD UR6, UR6, 0x7, UR4 ;  /* 0x00000007060678a4 */ /* 0x000fe4000f8e0204 */
[----:B-1----:R-:W-:-:S12]  /*0270*/  UIMAD.WIDE.U32 UR14, UR4, 0x4, UR22 ;  /* 0x00000004040e78a5 */ /* 0x002fd8000f8e0016 */
.L_x_18:
[----:B------:R-:W0:Y:S01]  /*0280*/  LDC.64 R2, c[0x0][0x380] ;  /* 0x0000e000ff027b82 */ /* 0x000e220000000a00 */
[----:B------:R-:W-:Y:S01]  /*0290*/  UIMAD.WIDE.U32 UR16, UR7, 0x4, UR22 ;  /* 0x00000004071078a5 */ /* 0x000fe2000f8e0016 */
[----:B------:R-:W-:Y:S02]  /*02a0*/  MOV R6, UR14 ;  /* 0x0000000e00067c02 */ /* 0x000fe40008000f00 */
[----:B------:R-:W-:-:S03]  /*02b0*/  MOV R7, UR15 ;  /* 0x0000000f00077c02 */ /* 0x000fc60008000f00 */
[----:B------:R-:W-:Y:S02]  /*02c0*/  MOV R10, UR16 ;  /* 0x00000010000a7c02 */ /* 0x000fe40008000f00 */
[----:B------:R-:W-:Y:S01]  /*02d0*/  MOV R11, UR17 ;  /* 0x00000011000b7c02 */ /* 0x000fe20008000f00 */
[----:B------:R-:W-:Y:S01]  /*02e0*/  UIMAD.WIDE.U32 UR16, UR9, 0x4, UR22 ;  /* 0x00000004091078a5 */ /* 0x000fe2000f8e0016 */
[----:B------:R1:W2:Y:S01]  /*02f0*/  LDG.E R19, desc[UR20][R6.64] ;  /* 0x0000001406137981 */ /* 0x0002a2000c1e1900 */
[----:B------:R-:W-:-:S03]  /*0300*/  UIMAD.WIDE.U32 UR18, UR8, 0x4, UR22 ;  /* 0x00000004081278a5 */ /* 0x000fc6000f8e0016 */
[----:B------:R3:W4:Y:S01]  /*0310*/  LDG.E R21, desc[UR20][R10.64] ;  /* 0x000000140a157981 */ /* 0x000722000c1e1900 */
[----:B0-----:R-:W-:Y:S01]  /*0320*/  IMAD.WIDE R2, R16, 0x4, R2 ;  /* 0x0000000410027825 */ /* 0x001fe200078e0202 */
[----:B-1----:R-:W-:-:S03]  /*0330*/  MOV R6, UR16 ;  /* 0x0000001000067c02 */ /* 0x002fc60008000f00 */
[----:B------:R-:W-:Y:S01]  /*0340*/  IMAD.U32 R7, RZ, RZ, UR17 ;  /* 0x00000011ff077e24 */ /* 0x000fe2000f8e00ff */
[----:B------:R-:W2:Y:S01]  /*0350*/  LDG.E R20, desc[UR20][R2.64] ;  /* 0x0000001402147981 */ /* 0x000ea2000c1e1900 */
[----:B------:R-:W-:Y:S01]  /*0360*/  UIMAD.WIDE.U32 UR16, UR11, 0x4, UR22 ;  /* 0x000000040b1078a5 */ /* 0x000fe2000f8e0016 */
[----:B------:R-:W-:Y:S02]  /*0370*/  MOV R4, UR18 ;  /* 0x0000001200047c02 */ /* 0x000fe40008000f00 */
[----:B------:R-:W-:Y:S01]  /*0380*/  MOV R5, UR19 ;  /* 0x0000001300057c02 */ /* 0x000fe20008000f00 */
[----:B------:R-:W4:Y:S01]  /*0390*/  LDG.E R22, desc[UR20][R2.64+0x4] ;  /* 0x0000041402167981 */ /* 0x000f22000c1e1900 */
[----:B------:R-:W-:Y:S01]  /*03a0*/  UIMAD.WIDE.U32 UR18, UR10, 0x4, UR22 ;  /* 0x000000040a1278a5 */ /* 0x000fe2000f8e0016 */
[----:B---3--:R-:W-:Y:S02]  /*03b0*/  MOV R10, UR16 ;  /* 0x00000010000a7c02 */ /* 0x008fe40008000f00 */
[----:B------:R0:W3:Y:S01]  /*03c0*/  LDG.E R25, desc[UR20][R4.64] ;  /* 0x0000001404197981 */ /* 0x0000e2000c1e1900 */
[----:B------:R-:W-:Y:S01]  /*03d0*/  MOV R11, UR17 ;  /* 0x00000011000b7c02 */ /* 0x000fe20008000f00 */
[----:B------:R-:W-:-:S02]  /*03e0*/  UIMAD.WIDE.U32 UR16, UR12, 0x4, UR22 ;  /* 0x000000040c1078a5 */ /* 0x000fc4000f8e0016 */
[----:B------:R-:W3:Y:S01]  /*03f0*/  LDG.E R26, desc[UR20][R2.64+0x8] ;  /* 0x00000814021a7981 */ /* 0x000ee2000c1e1900 */
[----:B------:R-:W-:Y:S02]  /*0400*/  MOV R8, UR18 ;  /* 0x0000001200087c02 */ /* 0x000fe40008000f00 */
[----:B------:R-:W-:Y:S01]  /*0410*/  MOV R9, UR19 ;  /* 0x0000001300097c02 */ /* 0x000fe20008000f00 */
[----:B------:R1:W5:Y:S04]  /*0420*/  LDG.E R27, desc[UR20][R6.64] ;  /* 0x00000014061b7981 */ /* 0x000368000c1e1900 */
[----:B------:R-:W5:Y:S01]  /*0430*/  LDG.E R28, desc[UR20][R2.64+0xc] ;  /* 0x00000c14021c7981 */ /* 0x000f62000c1e1900 */
[----:B0-----:R-:W-:Y:S02]  /*0440*/  MOV R4, UR16 ;  /* 0x0000001000047c02 */ /* 0x001fe40008000f00 */
[----:B------:R-:W-:Y:S01]  /*0450*/  MOV R5, UR17 ;  /* 0x0000001100057c02 */ /* 0x000fe20008000f00 */
[----:B------:R-:W5:Y:S01]  /*0460*/  LDG.E R8, desc[UR20][R8.64] ;  /* 0x0000001408087981 */ /* 0x000f62000c1e1900 */
[----:B------:R-:W-:-:S03]  /*0470*/  UIMAD.WIDE.U32 UR16, UR6, 0x4, UR22 ;  /* 0x00000004061078a5 */ /* 0x000fc6000f8e0016 */
[----:B------:R-:W5:Y:S04]  /*0480*/  LDG.E R29, desc[UR20][R2.64+0x10] ;  /* 0x00001014021d7981 */ /* 0x000f68000c1e1900 */
[----:B------:R-:W5:Y:S01]  /*0490*/  LDG.E R10, desc[UR20][R10.64] ;  /* 0x000000140a0a7981 */ /* 0x000f62000c1e1900 */
[----:B-1----:R-:W-:-:S03]  /*04a0*/  MOV R6, UR16 ;  /* 0x0000001000067c02 */ /* 0x002fc60008000f00 */
[----:B------:R-:W5:Y:S01]  /*04b0*/  LDG.E R9, desc[UR20][R2.64+0x14] ;  /* 0x0000141402097981 */ /* 0x000f62000c1e1900 */
[----:B------:R-:W-:-:S03]  /*04c0*/  MOV R7, UR17 ;  /* 0x0000001100077c02 */ /* 0x000fc60008000f00 */
[----:B------:R-:W5:Y:S04]  /*04d0*/  LDG.E R4, desc[UR20][R4.64] ;  /* 0x0000001404047981 */ /* 0x000f68000c1e1900 */
[----:B------:R-:W5:Y:S04]  /*04e0*/  LDG.E R11, desc[UR20][R2.64+0x1c] ;  /* 0x00001c14020b7981 */ /* 0x000f68000c1e1900 */
[----:B------:R-:W5:Y:S04]  /*04f0*/  LDG.E R6, desc[UR20][R6.64] ;  /* 0x0000001406067981 */ /* 0x000f68000c1e1900 */
[----:B------:R-:W5:Y:S01]  /*0500*/  LDG.E R5, desc[UR20][R2.64+0x18] ;  /* 0x0000181402057981 */ /* 0x000f62000c1e1900 */
[----:B------:R-:W-:-:S05]  /*0510*/  VIADD R18, R18, 0x8 ;  /* 0x0000000812127836 */ /* 0x000fca0000000000 */
[----:B------:R-:W-:Y:S01]  /*0520*/  ISETP.NE.AND P0, PT, R18, RZ, PT ;  /* 0x000000ff1200720c */ /* 0x000fe20003f05270 */
[----:B------:R-:W-:Y:S02]  /*0530*/  UIADD3 UR7, UPT, UPT, UR5, UR7, URZ ;  /* 0x0000000705077290 */ /* 0x000fe4000fffe0ff */
[----:B------:R-:W-:Y:S02]  /*0540*/  UIADD3 UR8, UPT, UPT, UR5, UR8, URZ ;  /* 0x0000000805087290 */ /* 0x000fe4000fffe0ff */
[----:B------:R-:W-:Y:S02]  /*0550*/  UIADD3 UR9, UPT, UPT, UR5, UR9, URZ ;  /* 0x0000000905097290 */ /* 0x000fe4000fffe0ff */
[----:B------:R-:W-:Y:S02]  /*0560*/  UIADD3 UR10, UPT, UPT, UR5, UR10, URZ ;  /* 0x0000000a050a7290 */ /* 0x000fe4000fffe0ff */
[----:B------:R-:W-:Y:S02]  /*0570*/  UIADD3 UR11, UPT, UPT, UR5, UR11, URZ ;  /* 0x0000000b050b7290 */ /* 0x000fe4000fffe0ff */
[----:B------:R-:W-:-:S02]  /*0580*/  UIADD3 UR12, UPT, UPT, UR5, UR12, URZ ;  /* 0x0000000c050c7290 */ /* 0x000fc4000fffe0ff */
[----:B------:R-:W-:Y:S02]  /*0590*/  UIADD3 UR6, UPT, UPT, UR5, UR6, URZ ;  /* 0x0000000605067290 */ /* 0x000fe4000fffe0ff */
[----:B------:R-:W-:Y:S01]  /*05a0*/  UIMAD.WIDE.U32 UR14, UR5, 0x4, UR14 ;  /* 0x00000004050e78a5 */ /* 0x000fe2000f8e000e */
[----:B------:R-:W-:Y:S01]  /*05b0*/  IADD3 R16, PT, PT, R16, 0x8, RZ ;  /* 0x0000000810107810 */ /* 0x000fe20007ffe0ff */
[----:B--2---:R-:W-:-:S04]  /*05c0*/  FADD R20, R20, R19 ;  /* 0x0000001314147221 */ /* 0x004fc80000000000 */
[----:B------:R-:W-:Y:S01]  /*05d0*/  FADD R20, R20, R17 ;  /* 0x0000001114147221 */ /* 0x000fe20000000000 */
[----:B----4-:R-:W-:-:S04]  /*05e0*/  FADD R21, R22, R21 ;  /* 0x0000001516157221 */ /* 0x010fc80000000000 */
[----:B------:R-:W-:Y:S01]  /*05f0*/  FADD R20, R20, R21 ;  /* 0x0000001514147221 */ /* 0x000fe20000000000 */
[----:B---3--:R-:W-:-:S04]  /*0600*/  FADD R25, R26, R25 ;  /* 0x000000191a197221 */ /* 0x008fc80000000000 */
[----:B------:R-:W-:Y:S01]  /*0610*/  FADD R20, R20, R25 ;  /* 0x0000001914147221 */ /* 0x000fe20000000000 */
[----:B-----5:R-:W-:-:S04]  /*0620*/  FADD R27, R28, R27 ;  /* 0x0000001b1c1b7221 */ /* 0x020fc80000000000 */
[----:B------:R-:W-:Y:S01]  /*0630*/  FADD R20, R20, R27 ;  /* 0x0000001b14147221 */ /* 0x000fe20000000000 */
[----:B------:R-:W-:-:S04]  /*0640*/  FADD R29, R29, R8 ;  /* 0x000000081d1d7221 */ /* 0x000fc80000000000 */
[----:B------:R-:W-:Y:S01]  /*0650*/  FADD R20, R20, R29 ;  /* 0x0000001d14147221 */ /* 0x000fe20000000000 */
[----:B------:R-:W-:-:S04]  /*0660*/  FADD R9, R9, R10 ;  /* 0x0000000a09097221 */ /* 0x000fc80000000000 */
[----:B------:R-:W-:Y:S01]  /*0670*/  FADD R9, R20, R9 ;  /* 0x0000000914097221 */ /* 0x000fe20000000000 */
[----:B------:R-:W-:Y:S01]  /*0680*/  FADD R11, R11, R6 ;  /* 0x000000060b0b7221 */ /* 0x000fe20000000000 */
[----:B------:R-:W-:-:S04]  /*0690*/  FADD R4, R5, R4 ;  /* 0x0000000405047221 */ /* 0x000fc80000000000 */
[----:B------:R-:W-:-:S04]  /*06a0*/  FADD R4, R9, R4 ;  /* 0x0000000409047221 */ /* 0x000fc80000000000 */
[----:B------:R-:W-:Y:S01]  /*06b0*/  FADD R17, R4, R11 ;  /* 0x0000000b04117221 */ /* 0x000fe20000000000 */
[----:B------:R-:W-:Y:S06]  /*06c0*/  @P0 BRA `(.L_x_18) ;  /* 0xfffffff800ec0947 */ /* 0x000fec000383ffff */
[----:B------:R-:W-:-:S07]  /*06d0*/  MOV R4, R12 ;  /* 0x0000000c00047202 */ /* 0x000fce0000000f00 */
.L_x_17:
[----:B------:R-:W-:-:S13]  /*06e0*/  ISETP.NE.AND P0, PT, R23, RZ, PT ;  /* 0x000000ff1700720c */ /* 0x000fda0003f05270 */
[----:B------:R-:W-:Y:S05]  /*06f0*/  @!P0 BRA `(.L_x_19) ;  /* 0x0000000400088947 */ /* 0x000fea0003800000 */
[----:B------:R-:W-:Y:S02]  /*0700*/  IADD3 R2, PT, PT, R23, -0x1, RZ ;  /* 0xffffffff17027810 */ /* 0x000fe40007ffe0ff */
[----:B------:R-:W-:Y:S02]  /*0710*/  ISETP.NE.AND P1, PT, R14, RZ, PT ;  /* 0x000000ff0e00720c */ /* 0x000fe40003f25270 */
[----:B------:R-:W-:-:S13]  /*0720*/  ISETP.GE.U32.AND P0, PT, R2, 0x3, PT ;  /* 0x000000030200780c */ /* 0x000fda0003f06070 */
[----:B------:R-:W-:Y:S05]  /*0730*/  @!P0 BRA `(.L_x_20) ;  /* 0x0000000000788947 */ /* 0x000fea0003800000 */
[----:B------:R-:W0:Y:S01]  /*0740*/  LDC R10, c[0x0][0x3a0] ;  /* 0x0000e800ff0a7b82 */ /* 0x000e220000000800 */
[----:B------:R-:W-:-:S07]  /*0750*/  IADD3 R5, PT, PT, R13, R4, RZ ;  /* 0x000000040d057210 */ /* 0x000fce0007ffe0ff */
[----:B------:R-:W1:Y:S08]  /*0760*/  LDC.64 R2, c[0x0][0x388] ;  /* 0x0000e200ff027b82 */ /* 0x000e700000000a00 */
[----:B------:R-:W2:Y:S01]  /*0770*/  LDC.64 R6, c[0x0][0x380] ;  /* 0x0000e000ff067b82 */ /* 0x000ea20000000a00 */
[----:B0-----:R-:W-:-:S04]  /*0780*/  IMAD R9, R4, R10, UR4 ;  /* 0x0000000404097e24 */ /* 0x001fc8000f8e020a */
[C---:B-1----:R-:W-:Y:S01]  /*0790*/  IMAD.WIDE.U32 R18, R9.reuse, 0x4, R2 ;  /* 0x0000000409127825 */ /* 0x042fe200078e0002 */
[----:B------:R-:W-:-:S04]  /*07a0*/  IADD3 R9, PT, PT, R9, R10, RZ ;  /* 0x0000000a09097210 */ /* 0x000fc80007ffe0ff */
[-C--:B------:R-:W-:Y:S01]  /*07b0*/  IADD3 R11, PT, PT, R9, R10.reuse, RZ ;  /* 0x0000000a090b7210 */ /* 0x080fe20007ffe0ff */
[----:B--2---:R-:W-:Y:S01]  /*07c0*/  IMAD.WIDE R6, R5, 0x4, R6 ;  /* 0x0000000405067825 */ /* 0x004fe200078e0206 */
[----:B------:R-:W2:Y:S03]  /*07d0*/  LDG.E R18, desc[UR20][R18.64] ;  /* 0x0000001412127981 */ /* 0x000ea6000c1e1900 */
[--C-:B------:R-:W-:Y:S01]  /*07e0*/  IMAD.WIDE.U32 R8, R9, 0x4, R2.reuse ;  /* 0x0000000409087825 */ /* 0x100fe200078e0002 */
[----:B------:R-:W2:Y:S01]  /*07f0*/  LDG.E R5, desc[UR20][R6.64] ;  /* 0x0000001406057981 */ /* 0x000ea2000c1e1900 */
[C---:B------:R-:W-:Y:S02]  /*0800*/  IADD3 R21, PT, PT, R11.reuse, R10, RZ ;  /* 0x0000000a0b157210 */ /* 0x040fe40007ffe0ff */
[--C-:B------:R-:W-:Y:S01]  /*0810*/  IMAD.WIDE.U32 R10, R11, 0x4, R2.reuse ;  /* 0x000000040b0a7825 */ /* 0x100fe200078e0002 */
[----:B------:R-:W3:Y:S04]  /*0820*/  LDG.E R16, desc[UR20][R6.64+0x4] ;  /* 0x0000041406107981 */ /* 0x000ee8000c1e1900 */
[----:B------:R-:W3:Y:S01]  /*0830*/  LDG.E R9, desc[UR20][R8.64] ;  /* 0x0000001408097981 */ /* 0x000ee2000c1e1900 */
[----:B------:R-:W-:-:S03]  /*0840*/  IMAD.WIDE.U32 R2, R21, 0x4, R2 ;  /* 0x0000000415027825 */ /* 0x000fc600078e0002 */
[----:B------:R-:W4:Y:S04]  /*0850*/  LDG.E R11, desc[UR20][R10.64] ;  /* 0x000000140a0b7981 */ /* 0x000f28000c1e1900 */
[----:B------:R-:W4:Y:S04]  /*0860*/  LDG.E R20, desc[UR20][R6.64+0x8] ;  /* 0x0000081406147981 */ /* 0x000f28000c1e1900 */
[----:B------:R-:W5:Y:S04]  /*0870*/  LDG.E R19, desc[UR20][R6.64+0xc] ;  /* 0x00000c1406137981 */ /* 0x000f68000c1e1900 */
[----:B------:R-:W5:Y:S01]  /*0880*/  LDG.E R2, desc[UR20][R2.64] ;  /* 0x0000001402027981 */ /* 0x000f62000c1e1900 */
[----:B------:R-:W-:Y:S01]  /*0890*/  IADD3 R4, PT, PT, R4, 0x4, RZ ;  /* 0x0000000404047810 */ /* 0x000fe20007ffe0ff */
[----:B--2---:R-:W-:-:S04]  /*08a0*/  FADD R18, R5, R18 ;  /* 0x0000001205127221 */ /* 0x004fc80000000000 */
[----:B------:R-:W-:Y:S01]  /*08b0*/  FADD R18, R17, R18 ;  /* 0x0000001211127221 */ /* 0x000fe20000000000 */
[----:B---3--:R-:W-:-:S04]  /*08c0*/  FADD R5, R16, R9 ;  /* 0x0000000910057221 */ /* 0x008fc80000000000 */
[----:B------:R-:W-:Y:S01]  /*08d0*/  FADD R5, R18, R5 ;  /* 0x0000000512057221 */ /* 0x000fe20000000000 */
[----:B----4-:R-:W-:-:S04]  /*08e0*/  FADD R20, R20, R11 ;  /* 0x0000000b14147221 */ /* 0x010fc80000000000 */
[----:B------:R-:W-:Y:S01]  /*08f0*/  FADD R5, R5, R20 ;  /* 0x0000001405057221 */ /* 0x000fe20000000000 */
[----:B-----5:R-:W-:-:S04]  /*0900*/  FADD R8, R19, R2 ;  /* 0x0000000213087221 */ /* 0x020fc80000000000 */
[----:B------:R-:W-:-:S07]  /*0910*/  FADD R17, R5, R8 ;  /* 0x0000000805117221 */ /* 0x000fce0000000000 */
.L_x_20:
[----:B------:R-:W-:Y:S05]  /*0920*/  @!P1 BRA `(.L_x_19) ;  /* 0x00000000007c9947 */ /* 0x000fea0003800000 */
[----:B------:R-:W-:Y:S01]  /*0930*/  ISETP.NE.AND P0, PT, R14, 0x1, PT ;  /* 0x000000010e00780c */ /* 0x000fe20003f05270 */
[----:B------:R-:W0:Y:S01]  /*0940*/  LDC.64 R10, c[0x0][0x388] ;  /* 0x0000e200ff0a7b82 */ /* 0x000e220000000a00 */
[----:B------:R-:W-:-:S07]  /*0950*/  LOP3.LUT P1, RZ, R24, 0x1, RZ, 0xc0, !PT ;  /* 0x0000000118ff7812 */ /* 0x000fce000782c0ff */
[----:B------:R-:W1:Y:S04]  /*0960*/  LDC.64 R8, c[0x0][0x380] ;  /* 0x0000e000ff087b82 */ /* 0x000e680000000a00 */
[----:B------:R-:W-:-:S04]  /*0970*/  @P0 IADD3 R5, PT, PT, R13, R4, RZ ;  /* 0x000000040d050210 */ /* 0x000fc80007ffe0ff */
[----:B------:R-:W2:Y:S08]  /*0980*/  @P0 LDC R21, c[0x0][0x3a0] ;  /* 0x0000e800ff150b82 */ /* 0x000eb00000000800 */
[----:B------:R-:W3:Y:S08]  /*0990*/  @P1 LDC R25, c[0x0][0x3a0] ;  /* 0x0000e800ff191b82 */ /* 0x000ef00000000800 */
[----:B------:R-:W4:Y:S01]  /*09a0*/  LDC.64 R2, c[0x0][0x380] ;  /* 0x0000e000ff027b82 */ /* 0x000f220000000a00 */
[----:B-1----:R-:W-:-:S07]  /*09b0*/  @P0 IMAD.WIDE R8, R5, 0x4, R8 ;  /* 0x0000000405080825 */ /* 0x002fce00078e0208 */
[----:B------:R-:W1:Y:S01]  /*09c0*/  LDC.64 R6, c[0x0][0x388] ;  /* 0x0000e200ff067b82 */ /* 0x000e620000000a00 */
[C---:B--2---:R-:W-:Y:S01]  /*09d0*/  @P0 IMAD R16, R4.reuse, R21, UR4 ;  /* 0x0000000404100e24 */ /* 0x044fe2000f8e0215 */
[----:B------:R-:W-:-:S03]  /*09e0*/  @P0 IADD3 R4, PT, PT, R4, 0x2, RZ ;  /* 0x0000000204040810 */ /* 0x000fc60007ffe0ff */
[C---:B------:R-:W-:Y:S02]  /*09f0*/  @P0 IMAD.IADD R21, R16.reuse, 0x1, R21 ;  /* 0x0000000110150824 */ /* 0x040fe400078e0215 */
[----:B0-----:R-:W-:Y:S01]  /*0a00*/  @P0 IMAD.WIDE.U32 R18, R16, 0x4, R10 ;  /* 0x0000000410120825 */ /* 0x001fe200078e000a */
[----:B------:R-:W-:-:S03]  /*0a10*/  @P1 IADD3 R5, PT, PT, R13, R4, RZ ;  /* 0x000000040d051210 */ /* 0x000fc60007ffe0ff */
[----:B------:R-:W-:Y:S02]  /*0a20*/  @P0 IMAD.WIDE.U32 R10, R21, 0x4, R10 ;  /* 0x00000004150a0825 */ /* 0x000fe400078e000a */
[----:B------:R-:W2:Y:S02]  /*0a30*/  @P0 LDG.E R18, desc[UR20][R18.64] ;  /* 0x0000001412120981 */ /* 0x000ea4000c1e1900 */
[----:B---3--:R-:W-:Y:S02]  /*0a40*/  @P1 IMAD R21, R4, R25, UR4 ;  /* 0x0000000404151e24 */ /* 0x008fe4000f8e0219 */
[----:B------:R-:W2:Y:S01]  /*0a50*/  @P0 LDG.E R25, desc[UR20][R8.64] ;  /* 0x0000001408190981 */ /* 0x000ea2000c1e1900 */
[----:B----4-:R-:W-:-:S03]  /*0a60*/  @P1 IMAD.WIDE R2, R5, 0x4, R2 ;  /* 0x0000000405021825 */ /* 0x010fc600078e0202 */
[----:B------:R-:W3:Y:S01]  /*0a70*/  @P0 LDG.E R4, desc[UR20][R8.64+0x4] ;  /* 0x0000041408040981 */ /* 0x000ee2000c1e1900 */
[----:B-1----:R-:W-:-:S03]  /*0a80*/  @P1 IMAD.WIDE.U32 R6, R21, 0x4, R6 ;  /* 0x0000000415061825 */ /* 0x002fc600078e0006 */
[----:B------:R-:W3:Y:S04]  /*0a90*/  @P0 LDG.E R11, desc[UR20][R10.64] ;  /* 0x000000140a0b0981 */ /* 0x000ee8000c1e1900 */
[----:B------:R-:W4:Y:S04]  /*0aa0*/  @P1 LDG.E R2, desc[UR20][R2.64] ;  /* 0x0000001402021981 */ /* 0x000f28000c1e1900 */
[----:B------:R-:W4:Y:S01]  /*0ab0*/  @P1 LDG.E R7, desc[UR20][R6.64] ;  /* 0x0000001406071981 */ /* 0x000f22000c1e1900 */
[----:B--2---:R-:W-:-:S04]  /*0ac0*/  @P0 FADD R18, R25, R18 ;  /* 0x0000001219120221 */ /* 0x004fc80000000000 */
[----:B------:R-:W-:Y:S01]  /*0ad0*/  @P0 FADD R18, R17, R18 ;  /* 0x0000001211120221 */ /* 0x000fe20000000000 */
[----:B---3--:R-:W-:-:S04]  /*0ae0*/  @P0 FADD R5, R4, R11 ;  /* 0x0000000b04050221 */ /* 0x008fc80000000000 */
[----:B------:R-:W-:Y:S01]  /*0af0*/  @P0 FADD R17, R18, R5 ;  /* 0x0000000512110221 */ /* 0x000fe20000000000 */
[----:B----4-:R-:W-:-:S04]  /*0b00*/  @P1 FADD R4, R2, R7 ;  /* 0x0000000702041221 */ /* 0x010fc80000000000 */
[----:B------:R-:W-:-:S07]  /*0b10*/  @P1 FADD R17, R17, R4 ;  /* 0x0000000411111221 */ /* 0x000fce0000000000 */
.L_x_19:
[----:B------:R-:W0:Y:S01]  /*0b20*/  LDCU UR6, c[0x0][0x3a0] ;  /* 0x00007400ff0677ac */ /* 0x000e220008000800 */
[----:B------:R-:W1:Y:S01]  /*0b30*/  LDC.64 R2, c[0x0][0x390] ;  /* 0x0000e400ff027b82 */ /* 0x000e620000000a00 */
[----:B0-----:R-:W-:-:S05]  /*0b40*/  MOV R5, UR6 ;  /* 0x0000000600057c02 */ /* 0x001fca0008000f00 */
[----:B------:R-:W-:Y:S01]  /*0b50*/  IMAD R5, R0, R5, UR4 ;  /* 0x0000000400057e24 */ /* 0x000fe2000f8e0205 */
[----:B------:R-:W-:-:S03]  /*0b60*/  UIADD3 UR4, UPT, UPT, UR4, 0x1, URZ ;  /* 0x0000000104047890 */ /* 0x000fc6000fffe0ff */
[----:B-1----:R-:W-:Y:S01]  /*0b70*/  IMAD.WIDE R2, R5, 0x4, R2 ;  /* 0x0000000405027825 */ /* 0x002fe200078e0202 */
[----:B------:R-:W-:-:S04]  /*0b80*/  UISETP.NE.AND UP0, UPT, UR4, UR6, UPT ;  /* 0x000000060400728c */ /* 0x000fc8000bf05270 */
[----:B------:R0:W-:Y:S02]  /*0b90*/  STG.E desc[UR20][R2.64], R17 ;  /* 0x0000001102007986 */ /* 0x0001e4000c101914 */
[----:B------:R-:W-:-:S13]  /*0ba0*/  PLOP3.LUT P0, PT, PT, PT, UP0, 0x80, 0x8 ;  /* 0x000000000008781c */ /* 0x000fda0003f0f008 */
[----:B0-----:R-:W-:Y:S05]  /*0bb0*/  @!P0 EXIT ;  /* 0x000000000000894d */ /* 0x001fea0003800000 */
[----:B------:R-:W-:Y:S05]  /*0bc0*/  BRA `(.L_x_21) ;  /* 0xfffffff400647947 */ /* 0x000fea000383ffff */
.L_x_16:
[----:B------:R-:W-:Y:S02]  /*0bd0*/  UISETP.GE.U32.AND UP0, UPT, UR6, 0x8, UPT ;  /* 0x000000080600788c */ /* 0x000fe4000bf06070 */
[----:B------:R-:W-:Y:S01]  /*0be0*/  ULOP3.LUT UR7, UR6, 0x7, URZ, 0xc0, !UPT ;  /* 0x0000000706077892 */ /* 0x000fe2000f8ec0ff */
[----:B------:R-:W-:-:S06]  /*0bf0*/  UMOV UR4, URZ ;  /* 0x000000ff00047c82 */ /* 0x000fcc0008000000 */
[----:B------:R-:W-:Y:S05]  /*0c00*/  BRA.U !UP0, `(.L_x_22) ;  /* 0x0000000108447547 */ /* 0x000fea000b800000 */
[----:B------:R-:W0:Y:S01]  /*0c10*/  LDC.64 R4, c[0x0][0x390] ;  /* 0x0000e400ff047b82 */ /* 0x000e220000000a00 */
[----:B------:R-:W-:Y:S01]  /*0c20*/  ULOP3.LUT UR4, UR6, 0x7ffffff8, URZ, 0xc0, !UPT ;  /* 0x7ffffff806047892 */ /* 0x000fe2000f8ec0ff */
[----:B------:R-:W-:-:S11]  /*0c30*/  UMOV UR5, URZ ;  /* 0x000000ff00057c82 */ /* 0x000fd60008000000 */
.L_x_23:
[----:B-1----:R-:W-:Y:S01]  /*0c40*/  MOV R3, UR5 ;  /* 0x0000000500037c02 */ /* 0x002fe20008000f00 */
[----:B------:R-:W-:-:S04]  /*0c50*/  UIADD3 UR5, UPT, UPT, UR5, 0x8, URZ ;  /* 0x0000000805057890 */ /* 0x000fc8000fffe0ff */
[----:B------:R-:W-:Y:S01]  /*0c60*/  IMAD R3, R0, UR6, R3 ;  /* 0x0000000600037c24 */ /* 0x000fe2000f8e0203 */
[----:B------:R-:W-:-:S03]  /*0c70*/  UISETP.NE.AND UP0, UPT, UR5, UR4, UPT ;  /* 0x000000040500728c */ /* 0x000fc6000bf05270 */
[----:B0-----:R-:W-:-:S05]  /*0c80*/  IMAD.WIDE R2, R3, 0x4, R4 ;  /* 0x0000000403027825 */ /* 0x001fca00078e0204 */
[----:B------:R1:W-:Y:S04]  /*0c90*/  STG.E desc[UR20][R2.64], RZ ;  /* 0x000000ff02007986 */ /* 0x0003e8000c101914 */
[----:B------:R1:W-:Y:S04]  /*0ca0*/  STG.E desc[UR20][R2.64+0x4], RZ ;  /* 0x000004ff02007986 */ /* 0x0003e8000c101914 */
[----:B------:R1:W-:Y:S04]  /*0cb0*/  STG.E desc[UR20][R2.64+0x8], RZ ;  /* 0x000008ff02007986 */ /* 0x0003e8000c101914 */
[----:B------:R1:W-:Y:S04]  /*0cc0*/  STG.E desc[UR20][R2.64+0xc], RZ ;  /* 0x00000cff02007986 */ /* 0x0003e8000c101914 */
[----:B------:R1:W-:Y:S04]  /*0cd0*/  STG.E desc[UR20][R2.64+0x10], RZ ;  /* 0x000010ff02007986 */ /* 0x0003e8000c101914 */
[----:B------:R1:W-:Y:S04]  /*0ce0*/  STG.E desc[UR20][R2.64+0x14], RZ ;  /* 0x000014ff02007986 */ /* 0x0003e8000c101914 */
[----:B------:R1:W-:Y:S04]  /*0cf0*/  STG.E desc[UR20][R2.64+0x18], RZ ;  /* 0x000018ff02007986 */ /* 0x0003e8000c101914 */
[----:B------:R1:W-:Y:S01]  /*0d00*/  STG.E desc[UR20][R2.64+0x1c], RZ ;  /* 0x00001cff02007986 */ /* 0x0003e2000c101914 */
[----:B------:R-:W-:Y:S05]  /*0d10*/  BRA.U UP0, `(.L_x_23) ;  /* 0xfffffffd00c87547 */ /* 0x000fea000b83ffff */
.L_x_22:
[----:B------:R-:W-:-:S13]  /*0d20*/  ISETP.NE.AND P0, PT, RZ, UR7, PT ;  /* 0x00000007ff007c0c */ /* 0x000fda000bf05270 */
[----:B------:R-:W-:Y:S05]  /*0d30*/  @!P0 EXIT ;  /* 0x000000000000894d */ /* 0x000fea0003800000 */
[----:B------:R-:W-:Y:S02]  /*0d40*/  UISETP.GE.U32.AND UP0, UPT, UR7, 0x4, UPT ;  /* 0x000000040700788c */ /* 0x000fe4000bf06070 */
[----:B------:R-:W-:-:S07]  /*0d50*/  ULOP3.LUT UR5, UR6, 0x3, URZ, 0xc0, !UPT ;  /* 0x0000000306057892 */ /* 0x000fce000f8ec0ff */
[----:B------:R-:W-:Y:S05]  /*0d60*/  BRA.U !UP0, `(.L_x_24) ;  /* 0x0000000108247547 */ /* 0x000fea000b800000 */
[----:B-1----:R-:W0:Y:S01]  /*0d70*/  LDC.64 R2, c[0x0][0x390] ;  /* 0x0000e400ff027b82 */ /* 0x002e220000000a00 */
[----:B------:R-:W-:Y:S01]  /*0d80*/  MOV R5, UR4 ;  /* 0x0000000400057c02 */ /* 0x000fe20008000f00 */
[----:B------:R-:W-:-:S04]  /*0d90*/  UIADD3 UR4, UPT, UPT, UR4, 0x4, URZ ;  /* 0x0000000404047890 */ /* 0x000fc8000fffe0ff */
[----:B------:R-:W-:-:S04]  /*0da0*/  IMAD R5, R0, UR6, R5 ;  /* 0x0000000600057c24 */ /* 0x000fc8000f8e0205 */
[----:B0-----:R-:W-:-:S05]  /*0db0*/  IMAD.WIDE R2, R5, 0x4, R2 ;  /* 0x0000000405027825 */ /* 0x001fca00078e0202 */
[----:B------:R0:W-:Y:S04]  /*0dc0*/  STG.E desc[UR20][R2.64], RZ ;  /* 0x000000ff02007986 */ /* 0x0001e8000c101914 */
[----:B------:R0:W-:Y:S04]  /*0dd0*/  STG.E desc[UR20][R2.64+0x4], RZ ;  /* 0x000004ff02007986 */ /* 0x0001e8000c101914 */
[----:B------:R0:W-:Y:S04]  /*0de0*/  STG.E desc[UR20][R2.64+0x8], RZ ;  /* 0x000008ff02007986 */ /* 0x0001e8000c101914 */
[----:B------:R0:W-:Y:S02]  /*0df0*/  STG.E desc[UR20][R2.64+0xc], RZ ;  /* 0x00000cff02007986 */ /* 0x0001e4000c101914 */
.L_x_24:
[----:B------:R-:W-:-:S13]  /*0e00*/  ISETP.NE.AND P0, PT, RZ, UR5, PT ;  /* 0x00000005ff007c0c */ /* 0x000fda000bf05270 */
[----:B------:R-:W-:Y:S05]  /*0e10*/  @!P0 EXIT ;  /* 0x000000000000894d */ /* 0x000fea0003800000 */
[----:B------:R-:W-:Y:S01]  /*0e20*/  UISETP.NE.AND UP0, UPT, UR5, 0x1, UPT ;  /* 0x000000010500788c */ /* 0x000fe2000bf05270 */
[----:B------:R-:W-:Y:S01]  /*0e30*/  MOV R5, UR4 ;  /* 0x0000000400057c02 */ /* 0x000fe20008000f00 */
[----:B------:R-:W-:-:S04]  /*0e40*/  ULOP3.LUT UR5, UR6, 0x1, URZ, 0xc0, !UPT ;  /* 0x0000000106057892 */ /* 0x000fc8000f8ec0ff */
[----:B------:R-:W-:Y:S01]  /*0e50*/  PLOP3.LUT P0, PT, PT, PT, UP0, 0x80, 0x8 ;  /* 0x000000000008781c */ /* 0x000fe20003f0f008 */
[----:B------:R-:W-:-:S04]  /*0e60*/  UISETP.NE.U32.AND UP1, UPT, UR5, 0x1, UPT ;  /* 0x000000010500788c */ /* 0x000fc8000bf25070 */
[----:B------:R-:W0:Y:S02]  /*0e70*/  @UP0 LDCU.64 UR8, c[0x0][0x390] ;  /* 0x00007200ff0807ac */ /* 0x000e240008000a00 */
[----:B------:R-:W-:Y:S01]  /*0e80*/  PLOP3.LUT P1, PT, PT, PT, UP1, 0x80, 0x8 ;  /* 0x000000000008781c */ /* 0x000fe20003f2f018 */
[----:B------:R-:W-:-:S05]  /*0e90*/  @UP0 UIADD3 UR4, UPT, UPT, UR4, 0x2, URZ ;  /* 0x0000000204040890 */ /* 0x000fca000fffe0ff */
[----:B------:R-:W-:Y:S01]  /*0ea0*/  @P0 IMAD R5, R0, UR6, R5 ;  /* 0x0000000600050c24 */ /* 0x000fe2000f8e0205 */
[----:B01----:R-:W-:Y:S02]  /*0eb0*/  MOV R2, UR8 ;  /* 0x0000000800027c02 */ /* 0x003fe40008000f00 */
[----:B------:R-:W-:-:S03]  /*0ec0*/  MOV R3, UR9 ;  /* 0x0000000900037c02 */ /* 0x000fc60008000f00 */
[----:B------:R-:W-:-:S05]  /*0ed0*/  @P0 IMAD.WIDE R2, R5, 0x4, R2 ;  /* 0x0000000405020825 */ /* 0x000fca00078e0202 */
[----:B------:R0:W-:Y:S04]  /*0ee0*/  @P0 STG.E desc[UR20][R2.64], RZ ;  /* 0x000000ff02000986 */ /* 0x0001e8000c101914 */
[----:B------:R0:W-:Y:S01]  /*0ef0*/  @P0 STG.E desc[UR20][R2.64+0x4], RZ ;  /* 0x000004ff02000986 */ /* 0x0001e2000c101914 */
[----:B------:R-:W-:Y:S05]  /*0f00*/  @P1 EXIT ;  /* 0x000000000000194d */ /* 0x000fea0003800000 */
[----:B0-----:R-:W0:Y:S01]  /*0f10*/  LDC.64 R2, c[0x0][0x390] ;  /* 0x0000e400ff027b82 */ /* 0x001e220000000a00 */
[----:B------:R-:W-:-:S05]  /*0f20*/  MOV R5, UR4 ;  /* 0x0000000400057c02 */ /* 0x000fca0008000f00 */
[----:B------:R-:W-:-:S04]  /*0f30*/  IMAD R5, R0, UR6, R5 ;  /* 0x0000000600057c24 */ /* 0x000fc8000f8e0205 */
[----:B0-----:R-:W-:-:S05]  /*0f40*/  IMAD.WIDE R2, R5, 0x4, R2 ;  /* 0x0000000405027825 */ /* 0x001fca00078e0202 */
[----:B------:R-:W-:Y:S01]  /*0f50*/  STG.E desc[UR20][R2.64], RZ ;  /* 0x000000ff02007986 */ /* 0x000fe2000c101914 */
[----:B------:R-:W-:Y:S05]  /*0f60*/  EXIT ;  /* 0x000000000000794d */ /* 0x000fea0003800000 */
.L_x_25:
        /* <DEDUP_REMOVED lines=9> */
.L_x_61:


//--------------------- .text._Z11tiledMatMulPfS_S_iii --------------------------
	.section	.text._Z11tiledMatMulPfS_S_iii,"ax",@progbits
	.align	128
        .global         _Z11tiledMatMulPfS_S_iii
        .type           _Z11tiledMatMulPfS_S_iii,@function
        .size           _Z11tiledMatMulPfS_S_iii,(.L_x_62 - _Z11tiledMatMulPfS_S_iii)
        .other          _Z11tiledMatMulPfS_S_iii,@"STO_CUDA_ENTRY STV_DEFAULT"
_Z11tiledMatMulPfS_S_iii:
.text._Z11tiledMatMulPfS_S_iii:
[----:B------:R-:W-:Y:S01]  /*0000*/  LDC R1, c[0x0][0x37c] ;  /* 0x0000df00ff017b82 */ /* 0x000fe20000000800 */
[----:B------:R-:W0:Y:S01]  /*0010*/  S2R R0, SR_TID.X ;  /* 0x0000000000007919 */ /* 0x000e220000002100 */
[----:B------:R-:W1:Y:S01]  /*0020*/  LDCU UR8, c[0x0][0x3a0] ;  /* 0x00007400ff0877ac */ /* 0x000e620008000800 */
[----:B------:R-:W0:Y:S01]  /*0030*/  S2R R19, SR_CTAID.X ;  /* 0x0000000000137919 */ /* 0x000e220000002500 */
[----:B------:R-:W2:Y:S01]  /*0040*/  LDCU UR4, c[0x0][0x398] ;  /* 0x00007300ff0477ac */ /* 0x000ea20008000800 */
[----:B------:R-:W3:Y:S01]  /*0050*/  S2R R2, SR_TID.Y ;  /* 0x0000000000027919 */ /* 0x000ee20000002200 */
[----:B------:R-:W3:Y:S01]  /*0060*/  S2R R3, SR_CTAID.Y ;  /* 0x0000000000037919 */ /* 0x000ee20000002600 */
[----:B0-----:R-:W-:-:S04]  /*0070*/  LEA R19, R19, R0, 0x5 ;  /* 0x0000000013137211 */ /* 0x001fc800078e28ff */
[----:B-1----:R-:W-:Y:S02]  /*0080*/  ISETP.GE.AND P0, PT, R19, UR8, PT ;  /* 0x0000000813007c0c */ /* 0x002fe4000bf06270 */
[----:B---3--:R-:W-:-:S04]  /*0090*/  LEA R6, R3, R2, 0x5 ;  /* 0x0000000203067211 */ /* 0x008fc800078e28ff */
[----:B--2---:R-:W-:-:S13]  /*00a0*/  ISETP.GE.OR P0, PT, R6, UR4, P0 ;  /* 0x0000000406007c0c */ /* 0x004fda0008706670 */
[----:B------:R-:W-:Y:S05]  /*00b0*/  @P0 EXIT ;  /* 0x000000000000094d */ /* 0x000fea0003800000 */
[----:B------:R-:W0:Y:S01]  /*00c0*/  LDCU UR4, c[0x0][0x39c] ;  /* 0x00007380ff0477ac */ /* 0x000e220008000800 */
[----:B------:R-:W-:Y:S01]  /*00d0*/  HFMA2 R11, -RZ, RZ, 0, 0 ;  /* 0x00000000ff0b7431 */ /* 0x000fe200000001ff */
[----:B------:R-:W1:Y:S01]  /*00e0*/  LDCU.64 UR10, c[0x0][0x358] ;  /* 0x00006b00ff0a77ac */ /* 0x000e620008000a00 */
[----:B0-----:R-:W-:-:S09]  /*00f0*/  UISETP.GE.AND UP0, UPT, UR4, 0x1, UPT ;  /* 0x000000010400788c */ /* 0x001fd2000bf06270 */
[----:B-1----:R-:W-:Y:S05]  /*0100*/  BRA.U !UP0, `(.L_x_26) ;  /* 0x0000000508b07547 */ /* 0x002fea000b800000 */
[----:B------:R-:W0:Y:S01]  /*0110*/  S2UR UR7, SR_CgaCtaId ;  /* 0x00000000000779c3 */ /* 0x000e220000008800 */
[----:B------:R-:W-:Y:S01]  /*0120*/  UMOV UR5, 0x400 ;  /* 0x0000040000057882 */ /* 0x000fe20000000000 */
[----:B------:R-:W-:Y:S01]  /*0130*/  UIADD3 UR4, UPT, UPT, UR4, 0x1f, URZ ;  /* 0x0000001f04047890 */ /* 0x000fe2000fffe0ff */
[----:B------:R-:W-:Y:S01]  /*0140*/  MOV R11, RZ ;  /* 0x000000ff000b7202 */ /* 0x000fe20000000f00 */
[----:B------:R-:W-:Y:S01]  /*0150*/  UIADD3 UR6, UPT, UPT, UR5, 0x1000, URZ ;  /* 0x0000100005067890 */ /* 0x000fe2000fffe0ff */
[----:B------:R-:W-:Y:S01]  /*0160*/  MOV R5, RZ ;  /* 0x000000ff00057202 */ /* 0x000fe20000000f00 */
[----:B------:R-:W1:Y:S02]  /*0170*/  LDCU UR9, c[0x0][0x3a0] ;  /* 0x00007400ff0977ac */ /* 0x000e640008000800 */
[----:B------:R-:W2:Y:S01]  /*0180*/  LDC.64 R22, c[0x0][0x380] ;  /* 0x0000e000ff167b82 */ /* 0x000ea20000000a00 */
[----:B------:R-:W3:Y:S01]  /*0190*/  LDCU.64 UR12, c[0x0][0x398] ;  /* 0x00007300ff0c77ac */ /* 0x000ee20008000a00 */
[----:B------:R-:W-:-:S06]  /*01a0*/  USHF.R.U32.HI UR4, URZ, 0x5, UR4 ;  /* 0x00000005ff047899 */ /* 0x000fcc0008011604 */
[----:B------:R-:W4:Y:S01]  /*01b0*/  LDC.64 R20, c[0x0][0x388] ;  /* 0x0000e200ff147b82 */ /* 0x000f220000000a00 */
[----:B0-----:R-:W-:Y:S02]  /*01c0*/  ULEA UR5, UR7, UR5, 0x18 ;  /* 0x0000000507057291 */ /* 0x001fe4000f8ec0ff */
[----:B------:R-:W-:-:S04]  /*01d0*/  ULEA UR6, UR7, UR6, 0x18 ;  /* 0x0000000607067291 */ /* 0x000fc8000f8ec0ff */
[----:B------:R-:W-:Y:S02]  /*01e0*/  LEA R17, R2, UR5, 0x7 ;  /* 0x0000000502117c11 */ /* 0x000fe4000f8e38ff */
[C---:B------:R-:W-:Y:S02]  /*01f0*/  LEA R7, R0.reuse, UR6, 0x2 ;  /* 0x0000000600077c11 */ /* 0x040fe4000f8e10ff */
[----:B------:R-:W-:Y:S02]  /*0200*/  LEA R4, R0, R17, 0x2 ;  /* 0x0000001100047211 */ /* 0x000fe400078e10ff */
[----:B-1-3--:R-:W-:-:S07]  /*0210*/  LEA R3, R2, R7, 0x7 ;  /* 0x0000000702037211 */ /* 0x00afce00078e38ff */
.L_x_27:
[C---:B------:R-:W-:Y:S02]  /*0220*/  LEA R8, R5.reuse, R2, 0x5 ;  /* 0x0000000205087211 */ /* 0x040fe400078e28ff */
[----:B------:R-:W-:Y:S02]  /*0230*/  LEA R25, R5, R0, 0x5 ;  /* 0x0000000005197211 */ /* 0x000fe400078e28ff */
[----:B------:R-:W-:-:S04]  /*0240*/  ISETP.GE.AND P0, PT, R8, UR12, PT ;  /* 0x0000000c08007c0c */ /* 0x000fc8000bf06270 */
[----:B------:R-:W-:-:S13]  /*0250*/  ISETP.GE.OR P0, PT, R25, UR13, P0 ;  /* 0x0000000d19007c0c */ /* 0x000fda0008706670 */
[----:B------:R-:W-:Y:S05]  /*0260*/  @P0 EXIT ;  /* 0x000000000000094d */ /* 0x000fea0003800000 */
[----:B------:R-:W-:Y:S01]  /*0270*/  UMOV UR8, UR9 ;  /* 0x0000000900087c82 */ /* 0x000fe20008000000 */
[----:B------:R-:W-:Y:S02]  /*0280*/  IMAD R25, R6, UR13, R25 ;  /* 0x0000000d06197c24 */ /* 0x000fe4000f8e0219 */
[----:B------:R-:W-:Y:S02]  /*0290*/  IMAD R9, R8, UR8, R19 ;  /* 0x0000000808097c24 */ /* 0x000fe4000f8e0213 */
[----:B--2---:R-:W-:-:S04]  /*02a0*/  IMAD.WIDE.U32 R24, R25, 0x4, R22 ;  /* 0x0000000419187825 */ /* 0x004fc800078e0016 */
[----:B----4-:R-:W-:Y:S01]  /*02b0*/  IMAD.WIDE R8, R9, 0x4, R20 ;  /* 0x0000000409087825 */ /* 0x010fe200078e0214 */
[----:B------:R-:W2:Y:S04]  /*02c0*/  LDG.E R29, desc[UR10][R24.64] ;  /* 0x0000000a181d7981 */ /* 0x000ea8000c1e1900 */
[----:B------:R-:W3:Y:S01]  /*02d0*/  LDG.E R16, desc[UR10][R8.64] ;  /* 0x0000000a08107981 */ /* 0x000ee2000c1e1900 */
[----:B------:R-:W-:-:S04]  /*02e0*/  IADD3 R5, PT, PT, R5, 0x1, RZ ;  /* 0x0000000105057810 */ /* 0x000fc80007ffe0ff */
[----:B------:R-:W-:Y:S01]  /*02f0*/  ISETP.NE.AND P0, PT, R5, UR4, PT ;  /* 0x0000000405007c0c */ /* 0x000fe2000bf05270 */
[----:B--2---:R-:W-:Y:S04]  /*0300*/  STS [R4], R29 ;  /* 0x0000001d04007388 */ /* 0x004fe80000000800 */
[----:B---3--:R-:W-:Y:S01]  /*0310*/  STS [R3], R16 ;  /* 0x0000001003007388 */ /* 0x008fe20000000800 */
[----:B------:R-:W-:Y:S06]  /*0320*/  BAR.SYNC.DEFER_BLOCKING 0x0 ;  /* 0x0000000000007b1d */ /* 0x000fec0000010000 */
[----:B------:R-:W-:Y:S04]  /*0330*/  LDS R10, [R7] ;  /* 0x00000000070a7984 */ /* 0x000fe80000000800 */
[----:B------:R-:W0:Y:S04]  /*0340*/  LDS.128 R12, [R17] ;  /* 0x00000000110c7984 */ /* 0x000e280000000c00 */
[----:B------:R-:W1:Y:S04]  /*0350*/  LDS R26, [R7+0x80] ;  /* 0x00008000071a7984 */ /* 0x000e680000000800 */
[----:B------:R-:W2:Y:S04]  /*0360*/  LDS R27, [R7+0x100] ;  /* 0x00010000071b7984 */ /* 0x000ea80000000800 */
[----:B------:R-:W3:Y:S04]  /*0370*/  LDS R18, [R7+0x180] ;  /* 0x0001800007127984 */ /* 0x000ee80000000800 */
[----:B------:R-:W-:Y:S04]  /*0380*/  LDS R25, [R7+0x200] ;  /* 0x0002000007197984 */ /* 0x000fe80000000800 */
[----:B------:R-:W-:Y:S04]  /*0390*/  LDS R16, [R7+0x280] ;  /* 0x0002800007107984 */ /* 0x000fe80000000800 */
[----:B------:R-:W-:Y:S01]  /*03a0*/  LDS R24, [R7+0xb80] ;  /* 0x000b800007187984 */ /* 0x000fe20000000800 */
[----:B0-----:R-:W-:-:S03]  /*03b0*/  FFMA R12, R12, R10, R11 ;  /* 0x0000000a0c0c7223 */ /* 0x001fc6000000000b */
[----:B------:R-:W0:Y:S01]  /*03c0*/  LDS.128 R8, [R17+0x10] ;  /* 0x0000100011087984 */ /* 0x000e220000000c00 */
[----:B-1----:R-:W-:-:S04]  /*03d0*/  FFMA R12, R26, R13, R12 ;  /* 0x0000000d1a0c7223 */ /* 0x002fc8000000000c */
[----:B--2---:R-:W-:Y:S02]  /*03e0*/  FFMA R13, R27, R14, R12 ;  /* 0x0000000e1b0d7223 */ /* 0x004fe4000000000c */
[----:B------:R-:W1:Y:S02]  /*03f0*/  LDS R27, [R7+0x300] ;  /* 0x00030000071b7984 */ /* 0x000e640000000800 */
[----:B---3--:R-:W-:Y:S02]  /*0400*/  FFMA R13, R18, R15, R13 ;  /* 0x0000000f120d7223 */ /* 0x008fe4000000000d */
[----:B------:R-:W2:Y:S02]  /*0410*/  LDS R18, [R7+0x380] ;  /* 0x0003800007127984 */ /* 0x000ea40000000800 */
[----:B0-----:R-:W-:Y:S02]  /*0420*/  FFMA R29, R8, R25, R13 ;  /* 0x00000019081d7223 */ /* 0x001fe4000000000d */
[----:B------:R-:W-:Y:S02]  /*0430*/  LDS R25, [R7+0x400] ;  /* 0x0004000007197984 */ /* 0x000fe40000000800 */
[----:B------:R-:W-:-:S02]  /*0440*/  FFMA R8, R16, R9, R29 ;  /* 0x0000000910087223 */ /* 0x000fc4000000001d */
[----:B------:R-:W0:Y:S02]  /*0450*/  LDS.128 R12, [R17+0x20] ;  /* 0x00002000110c7984 */ /* 0x000e240000000c00 */
[----:B-1----:R-:W-:Y:S02]  /*0460*/  FFMA R9, R27, R10, R8 ;  /* 0x0000000a1b097223 */ /* 0x002fe40000000008 */
[----:B------:R-:W1:Y:S02]  /*0470*/  LDS R16, [R7+0x480] ;  /* 0x0004800007107984 */ /* 0x000e640000000800 */
[----:B--2---:R-:W-:Y:S02]  /*0480*/  FFMA R9, R18, R11, R9 ;  /* 0x0000000b12097223 */ /* 0x004fe40000000009 */
[----:B------:R-:W2:Y:S04]  /*0490*/  LDS R27, [R7+0x500] ;  /* 0x00050000071b7984 */ /* 0x000ea80000000800 */
[----:B------:R-:W3:Y:S01]  /*04a0*/  LDS R18, [R7+0x580] ;  /* 0x0005800007127984 */ /* 0x000ee20000000800 */
[----:B0-----:R-:W-:-:S03]  /*04b0*/  FFMA R29, R12, R25, R9 ;  /* 0x000000190c1d7223 */ /* 0x001fc60000000009 */
[----:B------:R-:W-:Y:S01]  /*04c0*/  LDS R25, [R7+0x600] ;  /* 0x0006000007197984 */ /* 0x000fe20000000800 */
[----:B-1----:R-:W-:-:S03]  /*04d0*/  FFMA R12, R16, R13, R29 ;  /* 0x0000000d100c7223 */ /* 0x002fc6000000001d */
[----:B------:R-:W0:Y:S01]  /*04e0*/  LDS.128 R8, [R17+0x30] ;  /* 0x0000300011087984 */ /* 0x000e220000000c00 */
[----:B--2---:R-:W-:-:S03]  /*04f0*/  FFMA R13, R27, R14, R12 ;  /* 0x0000000e1b0d7223 */ /* 0x004fc6000000000c */
[----:B------:R-:W1:Y:S01]  /*0500*/  LDS R16, [R7+0x680] ;  /* 0x0006800007107984 */ /* 0x000e620000000800 */
[----:B---3--:R-:W-:-:S03]  /*0510*/  FFMA R13, R18, R15, R13 ;  /* 0x0000000f120d7223 */ /* 0x008fc6000000000d */
        /* <DEDUP_REMOVED lines=19> */
[----:B------:R-:W-:Y:S04]  /*0650*/  LDS R29, [R7+0xc00] ;  /* 0x000c0000071d7984 */ /* 0x000fe80000000800 */
[----:B------:R-:W-:Y:S01]  /*0660*/  LDS R18, [R7+0xc80] ;  /* 0x000c800007127984 */ /* 0x000fe20000000800 */
[----:B0-----:R-:W-:-:S03]  /*0670*/  FFMA R25, R8, R25, R13 ;  /* 0x0000001908197223 */ /* 0x001fc6000000000d */
[----:B------:R-:W0:Y:S01]  /*0680*/  LDS.128 R12, [R17+0x60] ;  /* 0x00006000110c7984 */ /* 0x000e220000000c00 */
[----:B-1----:R-:W-:-:S03]  /*0690*/  FFMA R16, R16, R9, R25 ;  /* 0x0000000910107223 */ /* 0x002fc60000000019 */
[----:B------:R-:W1:Y:S01]  /*06a0*/  LDS R25, [R7+0xd00] ;  /* 0x000d000007197984 */ /* 0x000e620000000800 */
[----:B--2---:R-:W-:-:S03]  /*06b0*/  FFMA R27, R27, R10, R16 ;  /* 0x0000000a1b1b7223 */ /* 0x004fc60000000010 */
[----:B------:R-:W2:Y:S01]  /*06c0*/  LDS R16, [R7+0xd80] ;  /* 0x000d800007107984 */ /* 0x000ea20000000800 */
[----:B------:R-:W-:-:S03]  /*06d0*/  FFMA R11, R24, R11, R27 ;  /* 0x0000000b180b7223 */ /* 0x000fc6000000001b */
[----:B------:R-:W-:Y:S01]  /*06e0*/  LDS R27, [R7+0xe00] ;  /* 0x000e0000071b7984 */ /* 0x000fe20000000800 */
[----:B0-----:R-:W-:-:S03]  /*06f0*/  FFMA R29, R12, R29, R11 ;  /* 0x0000001d0c1d7223 */ /* 0x001fc6000000000b */
[----:B------:R-:W0:Y:S01]  /*0700*/  LDS.128 R8, [R17+0x70] ;  /* 0x0000700011087984 */ /* 0x000e220000000c00 */
[----:B------:R-:W-:-:S03]  /*0710*/  FFMA R18, R18, R13, R29 ;  /* 0x0000000d12127223 */ /* 0x000fc6000000001d */
[----:B------:R-:W3:Y:S01]  /*0720*/  LDS R29, [R7+0xe80] ;  /* 0x000e8000071d7984 */ /* 0x000ee20000000800 */
[----:B-1----:R-:W-:-:S03]  /*0730*/  FFMA R25, R25, R14, R18 ;  /* 0x0000000e19197223 */ /* 0x002fc60000000012 */
[----:B------:R-:W1:Y:S01]  /*0740*/  LDS R13, [R7+0xf00] ;  /* 0x000f0000070d7984 */ /* 0x000e620000000800 */
[----:B--2---:R-:W-:-:S03]  /*0750*/  FFMA R15, R16, R15, R25 ;  /* 0x0000000f100f7223 */ /* 0x004fc60000000019 */
[----:B------:R-:W2:Y:S01]  /*0760*/  LDS R12, [R7+0xf80] ;  /* 0x000f8000070c7984 */ /* 0x000ea20000000800 */
[----:B0-----:R-:W-:-:S04]  /*0770*/  FFMA R8, R8, R27, R15 ;  /* 0x0000001b08087223 */ /* 0x001fc8000000000f */
[----:B---3--:R-:W-:-:S04]  /*0780*/  FFMA R8, R29, R9, R8 ;  /* 0x000000091d087223 */ /* 0x008fc80000000008 */
[----:B-1----:R-:W-:-:S04]  /*0790*/  FFMA R13, R13, R10, R8 ;  /* 0x0000000a0d0d7223 */ /* 0x002fc80000000008 */
[----:B--2---:R-:W-:Y:S01]  /*07a0*/  FFMA R11, R12, R11, R13 ;  /* 0x0000000b0c0b7223 */ /* 0x004fe2000000000d */
[----:B------:R-:W-:Y:S06]  /*07b0*/  BAR.SYNC.DEFER_BLOCKING 0x0 ;  /* 0x0000000000007b1d */ /* 0x000fec0000010000 */
[----:B------:R-:W-:Y:S05]  /*07c0*/  @P0 BRA `(.L_x_27) ;  /* 0xfffffff800940947 */ /* 0x000fea000383ffff */
.L_x_26:
[----:B------:R-:W0:Y:S01]  /*07d0*/  LDC.64 R2, c[0x0][0x390] ;  /* 0x0000e400ff027b82 */ /* 0x000e220000000a00 */
[----:B------:R-:W-:-:S04]  /*07e0*/  IMAD R19, R6, UR8, R19 ;  /* 0x0000000806137c24 */ /* 0x000fc8000f8e0213 */
[----:B0-----:R-:W-:-:S05]  /*07f0*/  IMAD.WIDE R2, R19, 0x4, R2 ;  /* 0x0000000413027825 */ /* 0x001fca00078e0202 */
[----:B------:R-:W-:Y:S01]  /*0800*/  STG.E desc[UR10][R2.64], R11 ;  /* 0x0000000b02007986 */ /* 0x000fe2000c10190a */
[----:B------:R-:W-:Y:S05]  /*0810*/  EXIT ;  /* 0x000000000000794d */ /* 0x000fea0003800000 */
.L_x_28:
        /* <DEDUP_REMOVED lines=14> */
.L_x_62:


//--------------------- .text._Z17CoarseTiledMatMulPfS_S_iii --------------------------
	.section	.text._Z17CoarseTiledMatMulPfS_S_iii,"ax",@progbits
	.align	128
        .global         _Z17CoarseTiledMatMulPfS_S_iii
        .type           _Z17CoarseTiledMatMulPfS_S_iii,@function
        .size           _Z17CoarseTiledMatMulPfS_S_iii,(.L_x_63 - _Z17CoarseTiledMatMulPfS_S_iii)
        .other          _Z17CoarseTiledMatMulPfS_S_iii,@"STO_CUDA_ENTRY STV_DEFAULT"
_Z17CoarseTiledMatMulPfS_S_iii:
.text._Z17CoarseTiledMatMulPfS_S_iii:
[----:B------:R-:W-:Y:S01]  /*0000*/  LDC R1, c[0x0][0x37c] ;  /* 0x0000df00ff017b82 */ /* 0x000fe20000000800 */
[----:B------:R-:W0:Y:S01]  /*0010*/  S2R R23, SR_TID.Y ;  /* 0x0000000000177919 */ /* 0x000e220000002200 */
[----:B------:R-:W1:Y:S01]  /*0020*/  LDCU UR7, c[0x0][0x398] ;  /* 0x00007300ff0777ac */ /* 0x000e620008000800 */
[----:B------:R-:W-:Y:S02]  /*0030*/  CS2R R18, SRZ ;  /* 0x0000000000127805 */ /* 0x000fe4000001ff00 */
[----:B------:R-:W-:Y:S01]  /*0040*/  CS2R R16, SRZ ;  /* 0x0000000000107805 */ /* 0x000fe2000001ff00 */
[----:B------:R-:W0:Y:S01]  /*0050*/  S2R R0, SR_CTAID.Y ;  /* 0x0000000000007919 */ /* 0x000e220000002600 */
[----:B------:R-:W2:Y:S01]  /*0060*/  LDCU.64 UR8, c[0x0][0x358] ;  /* 0x00006b00ff0877ac */ /* 0x000ea20008000a00 */
[----:B------:R-:W3:Y:S01]  /*0070*/  S2R R20, SR_TID.X ;  /* 0x0000000000147919 */ /* 0x000ee20000002100 */
[----:B------:R-:W3:Y:S01]  /*0080*/  S2R R7, SR_CTAID.X ;  /* 0x0000000000077919 */ /* 0x000ee20000002500 */
[----:B-1----:R-:W-:Y:S01]  /*0090*/  UISETP.GE.AND UP0, UPT, UR7, 0x20, UPT ;  /* 0x000000200700788c */ /* 0x002fe2000bf06270 */
[----:B0-----:R-:W-:-:S02]  /*00a0*/  LEA R5, R0, R23, 0x5 ;  /* 0x0000001700057211 */ /* 0x001fc400078e28ff */
[----:B---3--:R-:W-:-:S06]  /*00b0*/  LEA R6, R7, R20, 0x7 ;  /* 0x0000001407067211 */ /* 0x008fcc00078e38ff */
[----:B--2---:R-:W-:Y:S05]  /*00c0*/  BRA.U !UP0, `(.L_x_29) ;  /* 0x0000003d08787547 */ /* 0x004fea000b800000 */
[----:B------:R-:W0:Y:S01]  /*00d0*/  LDC R21, c[0x0][0x3a0] ;  /* 0x0000e800ff157b82 */ /* 0x000e220000000800 */
[----:B------:R-:W1:Y:S01]  /*00e0*/  LDCU UR4, c[0x0][0x39c] ;  /* 0x00007380ff0477ac */ /* 0x000e620008000800 */
[----:B------:R-:W-:Y:S01]  /*00f0*/  ISETP.GE.AND P1, PT, R23, UR7, PT ;  /* 0x0000000717007c0c */ /* 0x000fe2000bf26270 */
[C---:B------:R-:W-:Y:S01]  /*0100*/  IMAD R22, R5.reuse, UR7, R20 ;  /* 0x0000000705167c24 */ /* 0x040fe2000f8e0214 */
[----:B-1----:R-:W-:-:S04]  /*0110*/  ISETP.GE.AND P2, PT, R5, UR4, PT ;  /* 0x0000000405007c0c */ /* 0x002fc8000bf46270 */
[----:B------:R-:W-:Y:S01]  /*0120*/  ISETP.LT.AND P0, PT, R20, UR7, !P2 ;  /* 0x0000000714007c0c */ /* 0x000fe2000d701270 */
[-C--:B0-----:R-:W-:Y:S01]  /*0130*/  IMAD R25, R23, R21.reuse, RZ ;  /* 0x0000001517197224 */ /* 0x081fe200078e02ff */
[----:B------:R-:W-:-:S04]  /*0140*/  ISETP.LT.AND P3, PT, R6, R21, !P1 ;  /* 0x000000150600720c */ /* 0x000fc80004f61270 */
[----:B------:R-:W-:-:S04]  /*0150*/  IADD3 R24, PT, PT, R25, R20, RZ ;  /* 0x0000001419187210 */ /* 0x000fc80007ffe0ff */
[----:B------:R-:W-:-:S03]  /*0160*/  LEA R24, R7, R24, 0x7 ;  /* 0x0000001807187211 */ /* 0x000fc600078e38ff */
[----:B------:R-:W0:Y:S08]  /*0170*/  @P0 LDC.64 R8, c[0x0][0x380] ;  /* 0x0000e000ff080b82 */ /* 0x000e300000000a00 */
[----:B------:R-:W1:Y:S01]  /*0180*/  @P3 LDC.64 R2, c[0x0][0x388] ;  /* 0x0000e200ff023b82 */ /* 0x000e620000000a00 */
[----:B0-----:R-:W-:-:S06]  /*0190*/  @P0 IMAD.WIDE.U32 R8, R22, 0x4, R8 ;  /* 0x0000000416080825 */ /* 0x001fcc00078e0008 */
[----:B------:R-:W2:Y:S01]  /*01a0*/  @P0 LDG.E R8, desc[UR8][R8.64] ;  /* 0x0000000808080981 */ /* 0x000ea2000c1e1900 */
[----:B-1----:R-:W-:-:S06]  /*01b0*/  @P3 IMAD.WIDE R10, R24, 0x4, R2 ;  /* 0x00000004180a3825 */ /* 0x002fcc00078e0202 */
[----:B------:R-:W3:Y:S01]  /*01c0*/  @P3 LDG.E R11, desc[UR8][R10.64] ;  /* 0x000000080a0b3981 */ /* 0x000ee2000c1e1900 */
[----:B------:R-:W0:Y:S01]  /*01d0*/  S2UR UR6, SR_CgaCtaId ;  /* 0x00000000000679c3 */ /* 0x000e220000008800 */
[----:B------:R-:W-:Y:S02]  /*01e0*/  UMOV UR4, 0x400 ;  /* 0x0000040000047882 */ /* 0x000fe40000000000 */
[----:B------:R-:W-:Y:S01]  /*01f0*/  UIADD3 UR5, UPT, UPT, UR4, 0x1000, URZ ;  /* 0x0000100004057890 */ /* 0x000fe2000fffe0ff */
[----:B------:R-:W-:Y:S01]  /*0200*/  PLOP3.LUT P4, PT, P0, P3, PT, 0x80, 0x8 ;  /* 0x000000000008781c */ /* 0x000fe20000787070 */
[----:B------:R-:W-:Y:S01]  /*0210*/  BSSY.RECONVERGENT B0, `(.L_x_30) ;  /* 0x0000074000007945 */ /* 0x000fe20003800200 */
[----:B------:R-:W-:Y:S01]  /*0220*/  HFMA2 R19, -RZ, RZ, 0, 0 ;  /* 0x00000000ff137431 */ /* 0x000fe200000001ff */
[----:B0-----:R-:W-:Y:S02]  /*0230*/  ULEA UR4, UR6, UR4, 0x18 ;  /* 0x0000000406047291 */ /* 0x001fe4000f8ec0ff */
[----:B------:R-:W-:-:S04]  /*0240*/  ULEA UR5, UR6, UR5, 0x18 ;  /* 0x0000000506057291 */ /* 0x000fc8000f8ec0ff */
[C---:B------:R-:W-:Y:S02]  /*0250*/  LEA R0, R23.reuse, UR4, 0x7 ;  /* 0x0000000417007c11 */ /* 0x040fe4000f8e38ff */
[C---:B------:R-:W-:Y:S02]  /*0260*/  LEA R2, R20.reuse, UR5, 0x2 ;  /* 0x0000000514027c11 */ /* 0x040fe4000f8e10ff */
[----:B------:R-:W-:Y:S02]  /*0270*/  LEA R3, R20, R0, 0x2 ;  /* 0x0000000014037211 */ /* 0x000fe400078e10ff */
[----:B------:R-:W-:-:S03]  /*0280*/  LEA R4, R23, R2, 0x7 ;  /* 0x0000000217047211 */ /* 0x000fc600078e38ff */
[----:B--2---:R0:W-:Y:S04]  /*0290*/  @P0 STS [R3], R8 ;  /* 0x0000000803000388 */ /* 0x0041e80000000800 */
[----:B---3--:R0:W-:Y:S01]  /*02a0*/  @P3 STS [R4], R11 ;  /* 0x0000000b04003388 */ /* 0x0081e20000000800 */
[----:B------:R-:W-:Y:S06]  /*02b0*/  BAR.SYNC.DEFER_BLOCKING 0x0 ;  /* 0x0000000000007b1d */ /* 0x000fec0000010000 */
[----:B------:R-:W-:Y:S05]  /*02c0*/  @!P4 BRA `(.L_x_31) ;  /* 0x0000000400a0c947 */ /* 0x000fea0003800000 */
[----:B------:R-:W-:Y:S04]  /*02d0*/  LDS R9, [R2] ;  /* 0x0000000002097984 */ /* 0x000fe80000000800 */
[----:B------:R-:W1:Y:S04]  /*02e0*/  LDS.128 R12, [R0] ;  /* 0x00000000000c7984 */ /* 0x000e680000000c00 */
[----:B0-----:R-:W0:Y:S04]  /*02f0*/  LDS R8, [R2+0x80] ;  /* 0x0000800002087984 */ /* 0x001e280000000800 */
[----:B------:R-:W2:Y:S01]  /*0300*/  LDS R7, [R2+0x100] ;  /* 0x0001000002077984 */ /* 0x000ea20000000800 */
[----:B-1----:R-:W-:-:S03]  /*0310*/  FADD R16, R12, R9 ;  /* 0x000000090c107221 */ /* 0x002fc60000000000 */
[----:B------:R-:W1:Y:S01]  /*0320*/  LDS R12, [R2+0x180] ;  /* 0x00018000020c7984 */ /* 0x000e620000000800 */
[----:B0-----:R-:W-:Y:S01]  /*0330*/  FADD R27, R8, R13 ;  /* 0x0000000d081b7221 */ /* 0x001fe20000000000 */
[----:B------:R-:W-:Y:S02]  /*0340*/  FADD R16, RZ, R16 ;  /* 0x00000010ff107221 */ /* 0x000fe40000000000 */
[----:B------:R-:W-:Y:S01]  /*0350*/  LDS R13, [R2+0x200] ;  /* 0x00020000020d7984 */ /* 0x000fe20000000800 */
[----:B--2---:R-:W-:Y:S01]  /*0360*/  FADD R14, R7, R14 ;  /* 0x0000000e070e7221 */ /* 0x004fe20000000000 */
[----:B------:R-:W-:Y:S02]  /*0370*/  FADD R27, R16, R27 ;  /* 0x0000001b101b7221 */ /* 0x000fe40000000000 */
[----:B------:R-:W0:Y:S02]  /*0380*/  LDS.128 R8, [R0+0x10] ;  /* 0x0000100000087984 */ /* 0x000e240000000c00 */
[----:B------:R-:W-:-:S02]  /*0390*/  FADD R14, R27, R14 ;  /* 0x0000000e1b0e7221 */ /* 0x000fc40000000000 */
[----:B------:R-:W2:Y:S04]  /*03a0*/  LDS R16, [R2+0x280] ;  /* 0x0002800002107984 */ /* 0x000ea80000000800 */
[----:B------:R-:W3:Y:S01]  /*03b0*/  LDS R7, [R2+0x300] ;  /* 0x0003000002077984 */ /* 0x000ee20000000800 */
[----:B-1----:R-:W-:-:S04]  /*03c0*/  FADD R15, R12, R15 ;  /* 0x0000000f0c0f7221 */ /* 0x002fc80000000000 */
[----:B------:R-:W-:Y:S01]  /*03d0*/  FADD R14, R14, R15 ;  /* 0x0000000f0e0e7221 */ /* 0x000fe20000000000 */
[----:B0-----:R-:W-:Y:S02]  /*03e0*/  FADD R13, R8, R13 ;  /* 0x0000000d080d7221 */ /* 0x001fe40000000000 */
[----:B------:R-:W0:Y:S02]  /*03f0*/  LDS R8, [R2+0x380] ;  /* 0x0003800002087984 */ /* 0x000e240000000800 */
[----:B------:R-:W-:Y:S01]  /*0400*/  FADD R26, R14, R13 ;  /* 0x0000000d0e1a7221 */ /* 0x000fe20000000000 */
[----:B--2---:R-:W-:Y:S01]  /*0410*/  FADD R27, R16, R9 ;  /* 0x00000009101b7221 */ /* 0x004fe20000000000 */
[----:B------:R-:W-:Y:S01]  /*0420*/  LDS.128 R12, [R0+0x20] ;  /* 0x00002000000c7984 */ /* 0x000fe20000000c00 */
[----:B---3--:R-:W-:Y:S02]  /*0430*/  FADD R7, R7, R10 ;  /* 0x0000000a07077221 */ /* 0x008fe40000000000 */
[----:B------:R-:W-:Y:S01]  /*0440*/  FADD R26, R26, R27 ;  /* 0x0000001b1a1a7221 */ /* 0x000fe20000000000 */
[----:B------:R-:W1:Y:S03]  /*0450*/  LDS R9, [R2+0x400] ;  /* 0x0004000002097984 */ /* 0x000e660000000800 */
[----:B------:R-:W-:Y:S01]  /*0460*/  FADD R7, R26, R7 ;  /* 0x000000071a077221 */ /* 0x000fe20000000000 */
[----:B------:R-:W2:Y:S01]  /*0470*/  LDS R16, [R2+0x480] ;  /* 0x0004800002107984 */ /* 0x000ea20000000800 */
[----:B0-----:R-:W-:-:S04]  /*0480*/  FADD R8, R8, R11 ;  /* 0x0000000b08087221 */ /* 0x001fc80000000000 */
[----:B------:R-:W-:Y:S02]  /*0490*/  FADD R8, R7, R8 ;  /* 0x0000000807087221 */ /* 0x000fe40000000000 */
[----:B------:R-:W0:Y:S01]  /*04a0*/  LDS R7, [R2+0x500] ;  /* 0x0005000002077984 */ /* 0x000e220000000800 */
[----:B-1----:R-:W-:-:S03]  /*04b0*/  FADD R9, R12, R9 ;  /* 0x000000090c097221 */ /* 0x002fc60000000000 */
[----:B------:R-:W1:Y:S01]  /*04c0*/  LDS R12, [R2+0x580] ;  /* 0x00058000020c7984 */ /* 0x000e620000000800 */
[----:B--2---:R-:W-:Y:S01]  /*04d0*/  FADD R13, R16, R13 ;  /* 0x0000000d100d7221 */ /* 0x004fe20000000000 */
[----:B------:R-:W-:Y:S02]  /*04e0*/  FADD R8, R8, R9 ;  /* 0x0000000908087221 */ /* 0x000fe40000000000 */
[----:B------:R-:W-:Y:S02]  /*04f0*/  LDS R16, [R2+0x680] ;  /* 0x0006800002107984 */ /* 0x000fe40000000800 */
[----:B------:R-:W-:Y:S02]  /*0500*/  FADD R26, R8, R13 ;  /* 0x0000000d081a7221 */ /* 0x000fe40000000000 */
[----:B------:R-:W-:Y:S04]  /*0510*/  LDS R13, [R2+0x600] ;  /* 0x00060000020d7984 */ /* 0x000fe80000000800 */
[----:B------:R-:W2:Y:S01]  /*0520*/  LDS.128 R8, [R0+0x30] ;  /* 0x0000300000087984 */ /* 0x000ea20000000c00 */
[----:B0-----:R-:W-:-:S04]  /*0530*/  FADD R7, R7, R14 ;  /* 0x0000000e07077221 */ /* 0x001fc80000000000 */
[----:B------:R-:W-:Y:S01]  /*0540*/  FADD R26, R26, R7 ;  /* 0x000000071a1a7221 */ /* 0x000fe20000000000 */
[----:B-1----:R-:W-:Y:S01]  /*0550*/  FADD R15, R12, R15 ;  /* 0x0000000f0c0f7221 */ /* 0x002fe20000000000 */
[----:B------:R-:W0:Y:S03]  /*0560*/  LDS R7, [R2+0x700] ;  /* 0x0007000002077984 */ /* 0x000e260000000800 */
[----:B------:R-:W-:Y:S01]  /*0570*/  FADD R15, R26, R15 ;  /* 0x0000000f1a0f7221 */ /* 0x000fe20000000000 */
[----:B--2---:R-:W-:Y:S01]  /*0580*/  FADD R8, R8, R13 ;  /* 0x0000000d08087221 */ /* 0x004fe20000000000 */
[----:B------:R-:W-:Y:S02]  /*0590*/  FADD R16, R16, R9 ;  /* 0x0000000910107221 */ /* 0x000fe40000000000 */
[----:B------:R-:W-:Y:S01]  /*05a0*/  LDS R9, [R2+0x800] ;  /* 0x0008000002097984 */ /* 0x000fe20000000800 */
[----:B------:R-:W-:-:S03]  /*05b0*/  FADD R15, R15, R8 ;  /* 0x000000080f0f7221 */ /* 0x000fc60000000000 */
[----:B------:R-:W1:Y:S01]  /*05c0*/  LDS R8, [R2+0x780] ;  /* 0x0007800002087984 */ /* 0x000e620000000800 */
[----:B------:R-:W-:-:S03]  /*05d0*/  FADD R26, R15, R16 ;  /* 0x000000100f1a7221 */ /* 0x000fc60000000000 */
[----:B------:R-:W2:Y:S04]  /*05e0*/  LDS.128 R12, [R0+0x40] ;  /* 0x00004000000c7984 */ /* 0x000ea80000000c00 */
[----:B------:R-:W3:Y:S01]  /*05f0*/  LDS R16, [R2+0x880] ;  /* 0x0008800002107984 */ /* 0x000ee20000000800 */
[----:B0-----:R-:W-:-:S04]  /*0600*/  FADD R7, R7, R10 ;  /* 0x0000000a07077221 */ /* 0x001fc80000000000 */
[----:B------:R-:W-:Y:S02]  /*0610*/  FADD R26, R26, R7 ;  /* 0x000000071a1a7221 */ /* 0x000fe40000000000 */
[----:B------:R-:W0:Y:S01]  /*0620*/  LDS R7, [R2+0x900] ;  /* 0x0009000002077984 */ /* 0x000e220000000800 */
[----:B-1----:R-:W-:-:S04]  /*0630*/  FADD R11, R8, R11 ;  /* 0x0000000b080b7221 */ /* 0x002fc80000000000 */
[----:B------:R-:W-:Y:S01]  /*0640*/  FADD R11, R26, R11 ;  /* 0x0000000b1a0b7221 */ /* 0x000fe20000000000 */
[----:B--2---:R-:W-:Y:S01]  /*0650*/  FADD R12, R12, R9 ;  /* 0x000000090c0c7221 */ /* 0x004fe20000000000 */
[----:B---3--:R-:W-:-:S03]  /*0660*/  FADD R16, R16, R13 ;  /* 0x0000000d10107221 */ /* 0x008fc60000000000 */
[----:B------:R-:W-:Y:S01]  /*0670*/  FADD R11, R11, R12 ;  /* 0x0000000c0b0b7221 */ /* 0x000fe20000000000 */
[----:B------:R-:W-:Y:S03]  /*0680*/  LDS R13, [R2+0xa00] ;  /* 0x000a0000020d7984 */ /* 0x000fe60000000800 */
[----:B------:R-:W-:Y:S01]  /*0690*/  FADD R26, R11, R16 ;  /* 0x000000100b1a7221 */ /* 0x000fe20000000000 */
[----:B------:R-:W1:Y:S04]  /*06a0*/  LDS R12, [R2+0x980] ;  /* 0x00098000020c7984 */ /* 0x000e680000000800 */
[----:B------:R-:W2:Y:S04]  /*06b0*/  LDS.128 R8, [R0+0x50] ;  /* 0x0000500000087984 */ /* 0x000ea80000000c00 */
[----:B------:R-:W3:Y:S01]  /*06c0*/  LDS R16, [R2+0xa80] ;  /* 0x000a800002107984 */ /* 0x000ee20000000800 */
[----:B0-----:R-:W-:-:S03]  /*06d0*/  FADD R27, R7, R14 ;  /* 0x0000000e071b7221 */ /* 0x001fc60000000000 */
[----:B------:R-:W0:Y:S01]  /*06e0*/  LDS R7, [R2+0xb00] ;  /* 0x000b000002077984 */ /* 0x000e220000000800 */
[----:B------:R-:W-:Y:S01]  /*06f0*/  FADD R26, R26, R27 ;  /* 0x0000001b1a1a7221 */ /* 0x000fe20000000000 */
[----:B-1----:R-:W-:-:S04]  /*0700*/  FADD R15, R12, R15 ;  /* 0x0000000f0c0f7221 */ /* 0x002fc80000000000 */
[----:B------:R-:W-:Y:S01]  /*0710*/  FADD R15, R26, R15 ;  /* 0x0000000f1a0f7221 */ /* 0x000fe20000000000 */
[----:B--2---:R-:W-:Y:S01]  /*0720*/  FADD R8, R8, R13 ;  /* 0x0000000d08087221 */ /* 0x004fe20000000000 */
[----:B---3--:R-:W-:-:S03]  /*0730*/  FADD R16, R16, R9 ;  /* 0x0000000910107221 */ /* 0x008fc60000000000 */
[----:B------:R-:W-:Y:S01]  /*0740*/  FADD R15, R15, R8 ;  /* 0x000000080f0f7221 */ /* 0x000fe20000000000 */
[----:B------:R-:W-:Y:S03]  /*0750*/  LDS R9, [R2+0xc00] ;  /* 0x000c000002097984 */ /* 0x000fe60000000800 */
[----:B------:R-:W-:Y:S01]  /*0760*/  FADD R26, R15, R16 ;  /* 0x000000100f1a7221 */ /* 0x000fe20000000000 */
[----:B------:R-:W1:Y:S01]  /*0770*/  LDS R8, [R2+0xb80] ;  /* 0x000b800002087984 */ /* 0x000e620000000800 */
[----:B0-----:R-:W-:-:S03]  /*0780*/  FADD R27, R7, R10 ;  /* 0x0000000a071b7221 */ /* 0x001fc60000000000 */
[----:B------:R-:W0:Y:S01]  /*0790*/  LDS.128 R12, [R0+0x60] ;  /* 0x00006000000c7984 */ /* 0x000e220000000c00 */
[----:B------:R-:W-:-:S03]  /*07a0*/  FADD R26, R26, R27 ;  /* 0x0000001b1a1a7221 */ /* 0x000fc60000000000 */
[----:B------:R-:W2:Y:S04]  /*07b0*/  LDS R16, [R2+0xc80] ;  /* 0x000c800002107984 */ /* 0x000ea80000000800 */
[----:B------:R-:W3:Y:S01]  /*07c0*/  LDS R7, [R2+0xd00] ;  /* 0x000d000002077984 */ /* 0x000ee20000000800 */
[----:B-1----:R-:W-:-:S04]  /*07d0*/  FADD R11, R8, R11 ;  /* 0x0000000b080b7221 */ /* 0x002fc80000000000 */
[----:B------:R-:W-:Y:S01]  /*07e0*/  FADD R11, R26, R11 ;  /* 0x0000000b1a0b7221 */ /* 0x000fe20000000000 */
[----:B0-----:R-:W-:Y:S01]  /*07f0*/  FADD R12, R12, R9 ;  /* 0x000000090c0c7221 */ /* 0x001fe20000000000 */
[----:B--2---:R-:W-:-:S03]  /*0800*/  FADD R16, R16, R13 ;  /* 0x0000000d10107221 */ /* 0x004fc60000000000 */
[----:B------:R-:W-:Y:S01]  /*0810*/  FADD R11, R11, R12 ;  /* 0x0000000c0b0b7221 */ /* 0x000fe20000000000 */
[----:B------:R-:W-:Y:S01]  /*0820*/  LDS R13, [R2+0xe00] ;  /* 0x000e0000020d7984 */ /* 0x000fe20000000800 */
[----:B---3--:R-:W-:Y:S02]  /*0830*/  FADD R7, R7, R14 ;  /* 0x0000000e07077221 */ /* 0x008fe40000000000 */
[----:B------:R-:W-:Y:S01]  /*0840*/  FADD R16, R11, R16 ;  /* 0x000000100b107221 */ /* 0x000fe20000000000 */
[----:B------:R-:W0:Y:S03]  /*0850*/  LDS R12, [R2+0xd80] ;  /* 0x000d8000020c7984 */ /* 0x000e260000000800 */
[----:B------:R-:W-:Y:S01]  /*0860*/  FADD R26, R16, R7 ;  /* 0x00000007101a7221 */ /* 0x000fe20000000000 */
[----:B------:R-:W1:Y:S04]  /*0870*/  LDS.128 R8, [R0+0x70] ;  /* 0x0000700000087984 */ /* 0x000e680000000c00 */
[----:B------:R-:W2:Y:S04]  /*0880*/  LDS R14, [R2+0xe80] ;  /* 0x000e8000020e7984 */ /* 0x000ea80000000800 */
[----:B------:R-:W3:Y:S04]  /*0890*/  LDS R7, [R2+0xf00] ;  /* 0x000f000002077984 */ /* 0x000ee80000000800 */
[----:B------:R-:W4:Y:S01]  /*08a0*/  LDS R16, [R2+0xf80] ;  /* 0x000f800002107984 */ /* 0x000f220000000800 */
[----:B0-----:R-:W-:-:S04]  /*08b0*/  FADD R15, R12, R15 ;  /* 0x0000000f0c0f7221 */ /* 0x001fc80000000000 */
[----:B------:R-:W-:Y:S01]  /*08c0*/  FADD R15, R26, R15 ;  /* 0x0000000f1a0f7221 */ /* 0x000fe20000000000 */
[----:B-1----:R-:W-:Y:S01]  /*08d0*/  FADD R8, R8, R13 ;  /* 0x0000000d08087221 */ /* 0x002fe20000000000 */
[----:B--2---:R-:W-:-:S03]  /*08e0*/  FADD R9, R14, R9 ;  /* 0x000000090e097221 */ /* 0x004fc60000000000 */
[----:B------:R-:W-:Y:S01]  /*08f0*/  FADD R8, R15, R8 ;  /* 0x000000080f087221 */ /* 0x000fe20000000000 */
[----:B---3--:R-:W-:-:S03]  /*0900*/  FADD R7, R7, R10 ;  /* 0x0000000a07077221 */ /* 0x008fc60000000000 */
[----:B------:R-:W-:Y:S01]  /*0910*/  FADD R8, R8, R9 ;  /* 0x0000000908087221 */ /* 0x000fe20000000000 */
[----:B----4-:R-:W-:-:S03]  /*0920*/  FADD R16, R16, R11 ;  /* 0x0000000b10107221 */ /* 0x010fc60000000000 */
[----:B------:R-:W-:-:S04]  /*0930*/  FADD R7, R8, R7 ;  /* 0x0000000708077221 */ /* 0x000fc80000000000 */
[----:B------:R-:W-:-:S07]  /*0940*/  FADD R16, R7, R16 ;  /* 0x0000001007107221 */ /* 0x000fce0000000000 */
.L_x_31:
[----:B------:R-:W-:Y:S05]  /*0950*/  BSYNC.RECONVERGENT B0 ;  /* 0x0000000000007941 */ /* 0x000fea0003800200 */
.L_x_30:
[----:B------:R-:W1:Y:S01]  /*0960*/  LDCU.64 UR4, c[0x0][0x388] ;  /* 0x00007100ff0477ac */ /* 0x000e620008000a00 */
[----:B0-----:R-:W-:Y:S01]  /*0970*/  IADD3 R8, PT, PT, R6, 0x20, RZ ;  /* 0x0000002006087810 */ /* 0x001fe20007ffe0ff */
[----:B------:R-:W-:Y:S01]  /*0980*/  BSSY.RECONVERGENT B0, `(.L_x_32) ;  /* 0x0000011000007945 */ /* 0x000fe20003800200 */
[----:B------:R-:W-:Y:S01]  /*0990*/  SHF.R.S32.HI R7, RZ, 0x1f, R6 ;  /* 0x0000001fff077819 */ /* 0x000fe20000011406 */
[----:B------:R-:W-:Y:S01]  /*09a0*/  BAR.SYNC.DEFER_BLOCKING 0x0 ;  /* 0x0000000000007b1d */ /* 0x000fe20000010000 */
[----:B------:R-:W-:Y:S02]  /*09b0*/  ISETP.LT.AND P4, PT, R8, R21, !P1 ;  /* 0x000000150800720c */ /* 0x000fe40004f81270 */
[C---:B------:R-:W-:Y:S02]  /*09c0*/  IADD3 R9, P3, PT, R6.reuse, R25, RZ ;  /* 0x0000001906097210 */ /* 0x040fe40007f7e0ff */
[----:B------:R-:W-:Y:S02]  /*09d0*/  IADD3 R10, PT, PT, R6, 0x40, RZ ;  /* 0x00000040060a7810 */ /* 0x000fe40007ffe0ff */
[----:B------:R-:W-:-:S02]  /*09e0*/  LEA.HI.X.SX32 R14, R25, R7, 0x1, P3 ;  /* 0x00000007190e7211 */ /* 0x000fc400018f0eff */
[----:B------:R-:W-:Y:S02]  /*09f0*/  IADD3 R12, PT, PT, R6, 0x60, RZ ;  /* 0x00000060060c7810 */ /* 0x000fe40007ffe0ff */
[-C--:B------:R-:W-:Y:S02]  /*0a00*/  ISETP.LT.AND P3, PT, R10, R21.reuse, !P1 ;  /* 0x000000150a00720c */ /* 0x080fe40004f61270 */
[----:B------:R-:W-:Y:S02]  /*0a10*/  ISETP.LT.AND P1, PT, R12, R21, !P1 ;  /* 0x000000150c00720c */ /* 0x000fe40004f21270 */
[C---:B-1----:R-:W-:Y:S02]  /*0a20*/  LEA R26, P5, R9.reuse, UR4, 0x2 ;  /* 0x00000004091a7c11 */ /* 0x042fe4000f8a10ff */
[----:B------:R-:W-:Y:S02]  /*0a30*/  PLOP3.LUT P6, PT, P0, P3, PT, 0x80, 0x8 ;  /* 0x000000000008781c */ /* 0x000fe400007c7070 */
[----:B------:R-:W-:-:S02]  /*0a40*/  LEA.HI.X R27, R9, UR5, R14, 0x2, P5 ;  /* 0x00000005091b7c11 */ /* 0x000fc4000a8f140e */
[----:B------:R-:W-:Y:S01]  /*0a50*/  PLOP3.LUT P5, PT, P0, P4, PT, 0x80, 0x8 ;  /* 0x000000000008781c */ /* 0x000fe200007a9070 */
[----:B------:R-:W-:-:S12]  /*0a60*/  @!P4 BRA `(.L_x_33) ;  /* 0x000000000008c947 */ /* 0x000fd80003800000 */
[----:B------:R-:W2:Y:S04]  /*0a70*/  LDG.E R9, desc[UR8][R26.64+0x80] ;  /* 0x000080081a097981 */ /* 0x000ea8000c1e1900 */
[----:B--2---:R0:W-:Y:S02]  /*0a80*/  STS [R4], R9 ;  /* 0x0000000904007388 */ /* 0x0041e40000000800 */
.L_x_33:
[----:B------:R-:W-:Y:S05]  /*0a90*/  BSYNC.RECONVERGENT B0 ;  /* 0x0000000000007941 */ /* 0x000fea0003800200 */
.L_x_32:
[----:B------:R-:W-:Y:S06]  /*0aa0*/  BAR.SYNC.DEFER_BLOCKING 0x0 ;  /* 0x0000000000007b1d */ /* 0x000fec0000010000 */
[----:B------:R-:W-:Y:S04]  /*0ab0*/  BSSY.RECONVERGENT B0, `(.L_x_34) ;  /* 0x000006a000007945 */ /* 0x000fe80003800200 */
[----:B------:R-:W-:Y:S05]  /*0ac0*/  @!P5 BRA `(.L_x_35) ;  /* 0x0000000400a0d947 */ /* 0x000fea0003800000 */
[----:B------:R-:W-:Y:S04]  /*0ad0*/  LDS R13, [R2] ;  /* 0x00000000020d7984 */ /* 0x000fe80000000800 */
[----:B0-----:R-:W0:Y:S04]  /*0ae0*/  LDS.128 R8, [R0] ;  /* 0x0000000000087984 */ /* 0x001e280000000c00 */
[----:B------:R-:W1:Y:S04]  /*0af0*/  LDS R12, [R2+0x80] ;  /* 0x00008000020c7984 */ /* 0x000e680000000800 */
[----:B------:R-:W2:Y:S04]  /*0b00*/  LDS R15, [R2+0x100] ;  /* 0x00010000020f7984 */ /* 0x000ea80000000800 */
[----:B------:R-:W-:Y:S04]  /*0b10*/  LDS R28, [R2+0x280] ;  /* 0x00028000021c7984 */ /* 0x000fe80000000800 */
[----:B------:R-:W-:Y:S01]  /*0b20*/  LDS R17, [R2+0x800] ;  /* 0x0008000002117984 */ /* 0x000fe20000000800 */
[----:B0-----:R-:W-:Y:S01]  /*0b30*/  FADD R8, R8, R13 ;  /* 0x0000000d08087221 */ /* 0x001fe20000000000 */
[----:B-1----:R-:W-:-:S03]  /*0b40*/  FADD R12, R12, R9 ;  /* 0x000000090c0c7221 */ /* 0x002fc60000000000 */
[----:B------:R-:W-:Y:S02]  /*0b50*/  FADD R9, RZ, R8 ;  /* 0x00000008ff097221 */ /* 0x000fe40000000000 */
[----:B------:R-:W0:Y:S01]  /*0b60*/  LDS R8, [R2+0x180] ;  /* 0x0001800002087984 */ /* 0x000e220000000800 */
[----:B--2---:R-:W-:Y:S01]  /*0b70*/  FADD R15, R15, R10 ;  /* 0x0000000a0f0f7221 */ /* 0x004fe20000000000 */
[----:B------:R-:W-:Y:S02]  /*0b80*/  FADD R12, R9, R12 ;  /* 0x0000000c090c7221 */ /* 0x000fe40000000000 */
[----:B------:R-:W-:Y:S02]  /*0b90*/  LDS R9, [R2+0x200] ;  /* 0x0002000002097984 */ /* 0x000fe40000000800 */
[----:B------:R-:W-:Y:S02]  /*0ba0*/  FADD R10, R12, R15 ;  /* 0x0000000f0c0a7221 */ /* 0x000fe40000000000 */
[----:B------:R-:W1:Y:S01]  /*0bb0*/  LDS.128 R12, [R0+0x10] ;  /* 0x00001000000c7984 */ /* 0x000e620000000c00 */
[----:B0-----:R-:W-:-:S03]  /*0bc0*/  FADD R11, R8, R11 ;  /* 0x0000000b080b7221 */ /* 0x001fc60000000000 */
[----:B------:R-:W0:Y:S01]  /*0bd0*/  LDS R8, [R2+0x380] ;  /* 0x0003800002087984 */ /* 0x000e220000000800 */
[----:B------:R-:W-:-:S03]  /*0be0*/  FADD R10, R10, R11 ;  /* 0x0000000b0a0a7221 */ /* 0x000fc60000000000 */
[----:B------:R-:W2:Y:S01]  /*0bf0*/  LDS R11, [R2+0x300] ;  /* 0x00030000020b7984 */ /* 0x000ea20000000800 */
[----:B-1----:R-:W-:Y:S01]  /*0c00*/  FADD R9, R12, R9 ;  /* 0x000000090c097221 */ /* 0x002fe20000000000 */
[----:B------:R-:W-:Y:S02]  /*0c10*/  FADD R28, R28, R13 ;  /* 0x0000000d1c1c7221 */ /* 0x000fe40000000000 */
[----:B------:R-:W-:Y:S01]  /*0c20*/  LDS R12, [R2+0x480] ;  /* 0x00048000020c7984 */ /* 0x000fe20000000800 */
[----:B------:R-:W-:-:S03]  /*0c30*/  FADD R9, R10, R9 ;  /* 0x000000090a097221 */ /* 0x000fc60000000000 */
[----:B------:R-:W-:Y:S01]  /*0c40*/  LDS R13, [R2+0x400] ;  /* 0x00040000020d7984 */ /* 0x000fe20000000800 */
[----:B------:R-:W-:-:S03]  /*0c50*/  FADD R9, R9, R28 ;  /* 0x0000001c09097221 */ /* 0x000fc60000000000 */
[----:B------:R-:W-:Y:S01]  /*0c60*/  LDS R28, [R2+0x680] ;  /* 0x00068000021c7984 */ /* 0x000fe20000000800 */
[----:B0-----:R-:W-:Y:S01]  /*0c70*/  FADD R15, R8, R15 ;  /* 0x0000000f080f7221 */ /* 0x001fe20000000000 */
[----:B--2---:R-:W-:-:S04]  /*0c80*/  FADD R14, R11, R14 ;  /* 0x0000000e0b0e7221 */ /* 0x004fc80000000000 */
[----:B------:R-:W-:Y:S02]  /*0c90*/  FADD R14, R9, R14 ;  /* 0x0000000e090e7221 */ /* 0x000fe40000000000 */
[----:B------:R-:W0:Y:S02]  /*0ca0*/  LDS.128 R8, [R0+0x20] ;  /* 0x0000200000087984 */ /* 0x000e240000000c00 */
[----:B------:R-:W-:Y:S02]  /*0cb0*/  FADD R14, R14, R15 ;  /* 0x0000000f0e0e7221 */ /* 0x000fe40000000000 */
[----:B------:R-:W1:Y:S01]  /*0cc0*/  LDS R15, [R2+0x500] ;  /* 0x00050000020f7984 */ /* 0x000e620000000800 */
[----:B0-----:R-:W-:Y:S01]  /*0cd0*/  FADD R13, R8, R13 ;  /* 0x0000000d080d7221 */ /* 0x001fe20000000000 */
[----:B------:R-:W-:Y:S02]  /*0ce0*/  FADD R12, R12, R9 ;  /* 0x000000090c0c7221 */ /* 0x000fe40000000000 */
[----:B------:R-:W0:Y:S01]  /*0cf0*/  LDS R8, [R2+0x580] ;  /* 0x0005800002087984 */ /* 0x000e220000000800 */
[----:B------:R-:W-:Y:S01]  /*0d00*/  FADD R13, R14, R13 ;  /* 0x0000000d0e0d7221 */ /* 0x000fe20000000000 */
[----:B-1----:R-:W-:-:S02]  /*0d10*/  FADD R15, R15, R10 ;  /* 0x0000000a0f0f7221 */ /* 0x002fc40000000000 */
[----:B------:R-:W-:Y:S01]  /*0d20*/  LDS R9, [R2+0x600] ;  /* 0x0006000002097984 */ /* 0x000fe20000000800 */
[----:B------:R-:W-:-:S04]  /*0d30*/  FADD R12, R13, R12 ;  /* 0x0000000c0d0c7221 */ /* 0x000fc80000000000 */
        /* <DEDUP_REMOVED lines=17> */
[----:B------:R-:W-:Y:S01]  /*0e50*/  FADD R14, R14, R15 ;  /* 0x0000000f0e0e7221 */ /* 0x000fe20000000000 */
[----:B0-----:R-:W-:Y:S01]  /*0e60*/  FADD R17, R8, R17 ;  /* 0x0000001108117221 */ /* 0x001fe20000000000 */
[----:B------:R-:W-:Y:S01]  /*0e70*/  FADD R9, R12, R9 ;  /* 0x000000090c097221 */ /* 0x000fe20000000000 */
[----:B------:R-:W0:Y:S01]  /*0e80*/  LDS R8, [R2+0x980] ;  /* 0x0009800002087984 */ /* 0x000e220000000800 */
[----:B------:R-:W-:Y:S01]  /*0e90*/  FADD R13, R13, R10 ;  /* 0x0000000a0d0d7221 */ /* 0x000fe20000000000 */
[----:B------:R-:W-:-:S04]  /*0ea0*/  FADD R14, R14, R17 ;  /* 0x000000110e0e7221 */ /* 0x000fc80000000000 */
        /* <DEDUP_REMOVED lines=35> */
[----:B------:R-:W-:-:S03]  /*10e0*/  FADD R28, R28, R13 ;  /* 0x0000000d1c1c7221 */ /* 0x000fc60000000000 */
[----:B------:R-:W-:-:S04]  /*10f0*/  FADD R9, R10, R9 ;  /* 0x000000090a097221 */ /* 0x000fc80000000000 */
[----:B------:R-:W-:Y:S01]  /*1100*/  FADD R9, R9, R28 ;  /* 0x0000001c09097221 */ /* 0x000fe20000000000 */
[----:B0-----:R-:W-:Y:S01]  /*1110*/  FADD R8, R8, R15 ;  /* 0x0000000f08087221 */ /* 0x001fe20000000000 */
[----:B--2---:R-:W-:-:S04]  /*1120*/  FADD R14, R11, R14 ;  /* 0x0000000e0b0e7221 */ /* 0x004fc80000000000 */
[----:B------:R-:W-:-:S04]  /*1130*/  FADD R9, R9, R14 ;  /* 0x0000000e09097221 */ /* 0x000fc80000000000 */
[----:B------:R-:W-:-:S07]  /*1140*/  FADD R17, R9, R8 ;  /* 0x0000000809117221 */ /* 0x000fce0000000000 */
.L_x_35:
[----:B------:R-:W-:Y:S05]  /*1150*/  BSYNC.RECONVERGENT B0 ;  /* 0x0000000000007941 */ /* 0x000fea0003800200 */
.L_x_34:
[----:B------:R-:W-:Y:S06]  /*1160*/  BAR.SYNC.DEFER_BLOCKING 0x0 ;  /* 0x0000000000007b1d */ /* 0x000fec0000010000 */
[----:B------:R-:W-:Y:S04]  /*1170*/  BSSY.RECONVERGENT B0, `(.L_x_36) ;  /* 0x0000004000007945 */ /* 0x000fe80003800200 */
[----:B------:R-:W-:Y:S05]  /*1180*/  @!P3 BRA `(.L_x_37) ;  /* 0x000000000008b947 */ /* 0x000fea0003800000 */
[----:B0-----:R-:W2:Y:S04]  /*1190*/  LDG.E R9, desc[UR8][R26.64+0x100] ;  /* 0x000100081a097981 */ /* 0x001ea8000c1e1900 */
[----:B--2---:R1:W-:Y:S02]  /*11a0*/  STS [R4], R9 ;  /* 0x0000000904007388 */ /* 0x0043e40000000800 */
.L_x_37:
[----:B------:R-:W-:Y:S05]  /*11b0*/  BSYNC.RECONVERGENT B0 ;  /* 0x0000000000007941 */ /* 0x000fea0003800200 */
.L_x_36:
[----:B------:R-:W-:Y:S06]  /*11c0*/  BAR.SYNC.DEFER_BLOCKING 0x0 ;  /* 0x0000000000007b1d */ /* 0x000fec0000010000 */
[----:B------:R-:W-:Y:S04]  /*11d0*/  BSSY.RECONVERGENT B0, `(.L_x_38) ;  /* 0x000006a000007945 */ /* 0x000fe80003800200 */
[----:B------:R-:W-:Y:S05]  /*11e0*/  @!P6 BRA `(.L_x_39) ;  /* 0x0000000400a0e947 */ /* 0x000fea0003800000 */
[----:B------:R-:W-:Y:S04]  /*11f0*/  LDS R13, [R2] ;  /* 0x00000000020d7984 */ /* 0x000fe80000000800 */
[----:B01----:R-:W0:Y:S04]  /*1200*/  LDS.128 R8, [R0] ;  /* 0x0000000000087984 */ /* 0x003e280000000c00 */
        /* <DEDUP_REMOVED lines=102> */
.L_x_39:
[----:B------:R-:W-:Y:S05]  /*1870*/  BSYNC.RECONVERGENT B0 ;  /* 0x0000000000007941 */ /* 0x000fea0003800200 */
.L_x_38:
[----:B------:R-:W-:Y:S06]  /*1880*/  BAR.SYNC.DEFER_BLOCKING 0x0 ;  /* 0x0000000000007b1d */ /* 0x000fec0000010000 */
[----:B------:R-:W2:Y:S01]  /*1890*/  @P1 LDG.E R27, desc[UR8][R26.64+0x180] ;  /* 0x000180081a1b1981 */ /* 0x000ea2000c1e1900 */
[----:B------:R-:W-:Y:S01]  /*18a0*/  PLOP3.LUT P0, PT, P0, P1, PT, 0x80, 0x8 ;  /* 0x000000000008781c */ /* 0x000fe20000703070 */
[----:B------:R-:W-:Y:S01]  /*18b0*/  USHF.R.S32.HI UR4, URZ, 0x1f, UR7 ;  /* 0x0000001fff047899 */ /* 0x000fe20008011407 */
[----:B------:R-:W-:Y:S03]  /*18c0*/  BSSY.RECONVERGENT B0, `(.L_x_40) ;  /* 0x000006e000007945 */ /* 0x000fe60003800200 */
[----:B------:R-:W-:-:S04]  /*18d0*/  ULEA.HI UR4, UR4, UR7, URZ, 0x5 ;  /* 0x0000000704047291 */ /* 0x000fc8000f8f28ff */
[----:B------:R-:W-:Y:S01]  /*18e0*/  USHF.R.S32.HI UR4, URZ, 0x5, UR4 ;  /* 0x00000005ff047899 */ /* 0x000fe20008011404 */
[----:B--2---:R2:W-:Y:S01]  /*18f0*/  @P1 STS [R4], R27 ;  /* 0x0000001b04001388 */ /* 0x0045e20000000800 */
[----:B------:R-:W-:Y:S06]  /*1900*/  BAR.SYNC.DEFER_BLOCKING 0x0 ;  /* 0x0000000000007b1d */ /* 0x000fec0000010000 */
[----:B------:R-:W-:Y:S05]  /*1910*/  @!P0 BRA `(.L_x_41) ;  /* 0x0000000400a08947 */ /* 0x000fea0003800000 */
[----:B01----:R-:W-:Y:S04]  /*1920*/  LDS R9, [R2] ;  /* 0x0000000002097984 */ /* 0x003fe80000000800 */
[----:B------:R-:W0:Y:S04]  /*1930*/  LDS.128 R12, [R0] ;  /* 0x00000000000c7984 */ /* 0x000e280000000c00 */
[----:B------:R-:W1:Y:S04]  /*1940*/  LDS R8, [R2+0x80] ;  /* 0x0000800002087984 */ /* 0x000e680000000800 */
[----:B------:R-:W3:Y:S04]  /*1950*/  LDS R11, [R2+0x100] ;  /* 0x00010000020b7984 */ /* 0x000ee80000000800 */
[----:B------:R-:W-:Y:S04]  /*1960*/  LDS R19, [R2+0x200] ;  /* 0x0002000002137984 */ /* 0x000fe80000000800 */
[----:B------:R-:W-:Y:S01]  /*1970*/  LDS R26, [R2+0x280] ;  /* 0x00028000021a7984 */ /* 0x000fe20000000800 */
[----:B0-----:R-:W-:-:S03]  /*1980*/  FADD R9, R12, R9 ;  /* 0x000000090c097221 */ /* 0x001fc60000000000 */
[----:B------:R-:W0:Y:S01]  /*1990*/  LDS R12, [R2+0x180] ;  /* 0x00018000020c7984 */ /* 0x000e220000000800 */
[----:B-1----:R-:W-:Y:S01]  /*19a0*/  FADD R8, R8, R13 ;  /* 0x0000000d08087221 */ /* 0x002fe20000000000 */
[----:B------:R-:W-:Y:S01]  /*19b0*/  FADD R9, RZ, R9 ;  /* 0x00000009ff097221 */ /* 0x000fe20000000000 */
[----:B---3--:R-:W-:-:S03]  /*19c0*/  FADD R14, R11, R14 ;  /* 0x0000000e0b0e7221 */ /* 0x008fc60000000000 */
[----:B------:R-:W-:Y:S02]  /*19d0*/  FADD R13, R9, R8 ;  /* 0x00000008090d7221 */ /* 0x000fe40000000000 */
[----:B------:R-:W1:Y:S02]  /*19e0*/  LDS.128 R8, [R0+0x10] ;  /* 0x0000100000087984 */ /* 0x000e640000000c00 */
[----:B------:R-:W-:Y:S02]  /*19f0*/  FADD R14, R13, R14 ;  /* 0x0000000e0d0e7221 */ /* 0x000fe40000000000 */
[----:B------:R-:W3:Y:S01]  /*1a00*/  LDS R13, [R2+0x300] ;  /* 0x00030000020d7984 */ /* 0x000ee20000000800 */
[----:B0-----:R-:W-:-:S04]  /*1a10*/  FADD R15, R12, R15 ;  /* 0x0000000f0c0f7221 */ /* 0x001fc80000000000 */
[----:B------:R-:W-:Y:S01]  /*1a20*/  FADD R14, R14, R15 ;  /* 0x0000000f0e0e7221 */ /* 0x000fe20000000000 */
[----:B-1----:R-:W-:Y:S01]  /*1a30*/  FADD R19, R8, R19 ;  /* 0x0000001308137221 */ /* 0x002fe20000000000 */
[----:B------:R-:W-:Y:S01]  /*1a40*/  FADD R9, R26, R9 ;  /* 0x000000091a097221 */ /* 0x000fe20000000000 */
[----:B------:R-:W0:Y:S02]  /*1a50*/  LDS R8, [R2+0x380] ;  /* 0x0003800002087984 */ /* 0x000e240000000800 */
[----:B------:R-:W-:Y:S01]  /*1a60*/  FADD R14, R14, R19 ;  /* 0x000000130e0e7221 */ /* 0x000fe20000000000 */
[----:B---3--:R-:W-:Y:S01]  /*1a70*/  FADD R10, R13, R10 ;  /* 0x0000000a0d0a7221 */ /* 0x008fe20000000000 */
[----:B------:R-:W-:Y:S02]  /*1a80*/  LDS R19, [R2+0x400] ;  /* 0x0004000002137984 */ /* 0x000fe40000000800 */
[----:B------:R-:W-:Y:S02]  /*1a90*/  FADD R9, R14, R9 ;  /* 0x000000090e097221 */ /* 0x000fe40000000000 */
[----:B------:R-:W1:Y:S02]  /*1aa0*/  LDS.128 R12, [R0+0x20] ;  /* 0x00002000000c7984 */ /* 0x000e640000000c00 */
[----:B------:R-:W-:-:S02]  /*1ab0*/  FADD R10, R9, R10 ;  /* 0x0000000a090a7221 */ /* 0x000fc40000000000 */
[----:B------:R-:W3:Y:S04]  /*1ac0*/  LDS R26, [R2+0x480] ;  /* 0x00048000021a7984 */ /* 0x000ee80000000800 */
[----:B------:R-:W4:Y:S01]  /*1ad0*/  LDS R9, [R2+0x500] ;  /* 0x0005000002097984 */ /* 0x000f220000000800 */
[----:B0-----:R-:W-:-:S04]  /*1ae0*/  FADD R11, R8, R11 ;  /* 0x0000000b080b7221 */ /* 0x001fc80000000000 */
[----:B------:R-:W-:Y:S01]  /*1af0*/  FADD R10, R10, R11 ;  /* 0x0000000b0a0a7221 */ /* 0x000fe20000000000 */
[----:B-1----:R-:W-:Y:S02]  /*1b00*/  FADD R19, R12, R19 ;  /* 0x000000130c137221 */ /* 0x002fe40000000000 */
[----:B------:R-:W0:Y:S02]  /*1b10*/  LDS R12, [R2+0x580] ;  /* 0x00058000020c7984 */ /* 0x000e240000000800 */
[----:B------:R-:W-:Y:S01]  /*1b20*/  FADD R10, R10, R19 ;  /* 0x000000130a0a7221 */ /* 0x000fe20000000000 */
[----:B---3--:R-:W-:Y:S01]  /*1b30*/  FADD R13, R26, R13 ;  /* 0x0000000d1a0d7221 */ /* 0x008fe20000000000 */
[----:B------:R-:W-:Y:S01]  /*1b40*/  LDS R19, [R2+0x600] ;  /* 0x0006000002137984 */ /* 0x000fe20000000800 */
[----:B----4-:R-:W-:Y:S02]  /*1b50*/  FADD R14, R9, R14 ;  /* 0x0000000e090e7221 */ /* 0x010fe40000000000 */
[----:B------:R-:W-:Y:S01]  /*1b60*/  FADD R13, R10, R13 ;  /* 0x0000000d0a0d7221 */ /* 0x000fe20000000000 */
[----:B------:R-:W-:Y:S03]  /*1b70*/  LDS R26, [R2+0x680] ;  /* 0x00068000021a7984 */ /* 0x000fe60000000800 */
[----:B------:R-:W-:Y:S01]  /*1b80*/  FADD R14, R13, R14 ;  /* 0x0000000e0d0e7221 */ /* 0x000fe20000000000 */
[----:B------:R-:W1:Y:S04]  /*1b90*/  LDS.128 R8, [R0+0x30] ;  /* 0x0000300000087984 */ /* 0x000e680000000c00 */
[----:B------:R-:W3:Y:S01]  /*1ba0*/  LDS R13, [R2+0x700] ;  /* 0x00070000020d7984 */ /* 0x000ee20000000800 */
[----:B0-----:R-:W-:-:S04]  /*1bb0*/  FADD R15, R12, R15 ;  /* 0x0000000f0c0f7221 */ /* 0x001fc80000000000 */
[----:B------:R-:W-:Y:S01]  /*1bc0*/  FADD R14, R14, R15 ;  /* 0x0000000f0e0e7221 */ /* 0x000fe20000000000 */
[----:B-1----:R-:W-:Y:S01]  /*1bd0*/  FADD R19, R8, R19 ;  /* 0x0000001308137221 */ /* 0x002fe20000000000 */
[----:B------:R-:W-:Y:S01]  /*1be0*/  FADD R9, R26, R9 ;  /* 0x000000091a097221 */ /* 0x000fe20000000000 */
[----:B------:R-:W0:Y:S02]  /*1bf0*/  LDS R8, [R2+0x780] ;  /* 0x0007800002087984 */ /* 0x000e240000000800 */
[----:B------:R-:W-:Y:S01]  /*1c00*/  FADD R14, R14, R19 ;  /* 0x000000130e0e7221 */ /* 0x000fe20000000000 */
[----:B---3--:R-:W-:-:S03]  /*1c10*/  FADD R19, R13, R10 ;  /* 0x0000000a0d137221 */ /* 0x008fc60000000000 */
[----:B------:R-:W-:Y:S02]  /*1c20*/  FADD R10, R14, R9 ;  /* 0x000000090e0a7221 */ /* 0x000fe40000000000 */
[----:B------:R-:W-:Y:S02]  /*1c30*/  LDS R9, [R2+0x800] ;  /* 0x0008000002097984 */ /* 0x000fe40000000800 */
[----:B------:R-:W-:Y:S02]  /*1c40*/  FADD R26, R10, R19 ;  /* 0x000000130a1a7221 */ /* 0x000fe40000000000 */
[----:B------:R-:W1:Y:S04]  /*1c50*/  LDS.128 R12, [R0+0x40] ;  /* 0x00004000000c7984 */ /* 0x000e680000000c00 */
[----:B------:R-:W3:Y:S04]  /*1c60*/  LDS R10, [R2+0x880] ;  /* 0x00088000020a7984 */ /* 0x000ee80000000800 */
[----:B------:R-:W4:Y:S01]  /*1c70*/  LDS R19, [R2+0x900] ;  /* 0x0009000002137984 */ /* 0x000f220000000800 */
[----:B0-----:R-:W-:-:S04]  /*1c80*/  FADD R11, R8, R11 ;  /* 0x0000000b080b7221 */ /* 0x001fc80000000000 */
[----:B------:R-:W-:Y:S02]  /*1c90*/  FADD R11, R26, R11 ;  /* 0x0000000b1a0b7221 */ /* 0x000fe40000000000 */
[----:B------:R-:W-:Y:S01]  /*1ca0*/  LDS R26, [R2+0xb80] ;  /* 0x000b8000021a7984 */ /* 0x000fe20000000800 */
[----:B-1----:R-:W-:-:S03]  /*1cb0*/  FADD R8, R12, R9 ;  /* 0x000000090c087221 */ /* 0x002fc60000000000 */
[----:B------:R-:W0:Y:S01]  /*1cc0*/  LDS R12, [R2+0x980] ;  /* 0x00098000020c7984 */ /* 0x000e220000000800 */
[----:B------:R-:W-:Y:S01]  /*1cd0*/  FADD R8, R11, R8 ;  /* 0x000000080b087221 */ /* 0x000fe20000000000 */
[----:B---3--:R-:W-:Y:S01]  /*1ce0*/  FADD R13, R10, R13 ;  /* 0x0000000d0a0d7221 */ /* 0x008fe20000000000 */
[----:B----4-:R-:W-:-:S03]  /*1cf0*/  FADD R19, R19, R14 ;  /* 0x0000000e13137221 */ /* 0x010fc60000000000 */
[----:B------:R-:W-:Y:S02]  /*1d00*/  FADD R14, R8, R13 ;  /* 0x0000000d080e7221 */ /* 0x000fe40000000000 */
[----:B------:R-:W-:Y:S02]  /*1d10*/  LDS R13, [R2+0xa00] ;  /* 0x000a0000020d7984 */ /* 0x000fe40000000800 */
[----:B--2---:R-:W-:Y:S02]  /*1d20*/  FADD R27, R14, R19 ;  /* 0x000000130e1b7221 */ /* 0x004fe40000000000 */
[----:B------:R-:W1:Y:S04]  /*1d30*/  LDS.128 R8, [R0+0x50] ;  /* 0x0000500000087984 */ /* 0x000e680000000c00 */
[----:B------:R-:W2:Y:S04]  /*1d40*/  LDS R14, [R2+0xa80] ;  /* 0x000a8000020e7984 */ /* 0x000ea80000000800 */
[----:B------:R-:W3:Y:S01]  /*1d50*/  LDS R19, [R2+0xb00] ;  /* 0x000b000002137984 */ /* 0x000ee20000000800 */
[----:B0-----:R-:W-:-:S04]  /*1d60*/  FADD R12, R12, R15 ;  /* 0x0000000f0c0c7221 */ /* 0x001fc80000000000 */
[----:B------:R-:W-:Y:S01]  /*1d70*/  FADD R12, R27, R12 ;  /* 0x0000000c1b0c7221 */ /* 0x000fe20000000000 */
[----:B-1----:R-:W-:Y:S01]  /*1d80*/  FADD R13, R8, R13 ;  /* 0x0000000d080d7221 */ /* 0x002fe20000000000 */
[----:B------:R-:W-:Y:S02]  /*1d90*/  FADD R11, R26, R11 ;  /* 0x0000000b1a0b7221 */ /* 0x000fe40000000000 */
[----:B------:R-:W-:Y:S01]  /*1da0*/  LDS R26, [R2+0xd80] ;  /* 0x000d8000021a7984 */ /* 0x000fe20000000800 */
[----:B------:R-:W-:Y:S01]  /*1db0*/  FADD R12, R12, R13 ;  /* 0x0000000d0c0c7221 */ /* 0x000fe20000000000 */
[----:B--2---:R-:W-:Y:S01]  /*1dc0*/  FADD R9, R14, R9 ;  /* 0x000000090e097221 */ /* 0x004fe20000000000 */
[----:B---3--:R-:W-:-:S03]  /*1dd0*/  FADD R19, R19, R10 ;  /* 0x0000000a13137221 */ /* 0x008fc60000000000 */
[----:B------:R-:W-:Y:S02]  /*1de0*/  FADD R8, R12, R9 ;  /* 0x000000090c087221 */ /* 0x000fe40000000000 */
[----:B------:R-:W-:Y:S02]  /*1df0*/  LDS R9, [R2+0xc00] ;  /* 0x000c000002097984 */ /* 0x000fe40000000800 */
[----:B------:R-:W-:Y:S02]  /*1e00*/  FADD R10, R8, R19 ;  /* 0x00000013080a7221 */ /* 0x000fe40000000000 */
[----:B------:R-:W0:Y:S02]  /*1e10*/  LDS.128 R12, [R0+0x60] ;  /* 0x00006000000c7984 */ /* 0x000e240000000c00 */
[----:B------:R-:W-:Y:S02]  /*1e20*/  FADD R10, R10, R11 ;  /* 0x0000000b0a0a7221 */ /* 0x000fe40000000000 */
[----:B------:R-:W1:Y:S04]  /*1e30*/  LDS R8, [R2+0xc80] ;  /* 0x000c800002087984 */ /* 0x000e680000000800 */
[----:B------:R-:W2:Y:S01]  /*1e40*/  LDS R19, [R2+0xd00] ;  /* 0x000d000002137984 */ /* 0x000ea20000000800 */
[----:B0-----:R-:W-:Y:S01]  /*1e50*/  FADD R9, R12, R9 ;  /* 0x000000090c097221 */ /* 0x001fe20000000000 */
[----:B------:R-:W-:-:S03]  /*1e60*/  FADD R26, R26, R15 ;  /* 0x0000000f1a1a7221 */ /* 0x000fc60000000000 */
[----:B------:R-:W-:Y:S01]  /*1e70*/  FADD R9, R10, R9 ;  /* 0x000000090a097221 */ /* 0x000fe20000000000 */
[----:B-1----:R-:W-:Y:S02]  /*1e80*/  FADD R8, R8, R13 ;  /* 0x0000000d08087221 */ /* 0x002fe40000000000 */
[----:B------:R-:W-:Y:S01]  /*1e90*/  LDS R13, [R2+0xe00] ;  /* 0x000e0000020d7984 */ /* 0x000fe20000000800 */
[----:B--2---:R-:W-:Y:S01]  /*1ea0*/  FADD R19, R19, R14 ;  /* 0x0000000e13137221 */ /* 0x004fe20000000000 */
[----:B------:R-:W-:Y:S02]  /*1eb0*/  FADD R12, R9, R8 ;  /* 0x00000008090c7221 */ /* 0x000fe40000000000 */
[----:B------:R-:W0:Y:S02]  /*1ec0*/  LDS.128 R8, [R0+0x70] ;  /* 0x0000700000087984 */ /* 0x000e240000000c00 */
[----:B------:R-:W-:Y:S02]  /*1ed0*/  FADD R27, R12, R19 ;  /* 0x000000130c1b7221 */ /* 0x000fe40000000000 */
[----:B------:R-:W1:Y:S02]  /*1ee0*/  LDS R12, [R2+0xe80] ;  /* 0x000e8000020c7984 */ /* 0x000e640000000800 */
[----:B------:R-:W-:-:S02]  /*1ef0*/  FADD R26, R27, R26 ;  /* 0x0000001a1b1a7221 */ /* 0x000fc40000000000 */
[----:B------:R-:W2:Y:S04]  /*1f00*/  LDS R19, [R2+0xf00] ;  /* 0x000f000002137984 */ /* 0x000ea80000000800 */
[----:B------:R-:W3:Y:S01]  /*1f10*/  LDS R14, [R2+0xf80] ;  /* 0x000f8000020e7984 */ /* 0x000ee20000000800 */
[----:B0-----:R-:W-:-:S04]  /*1f20*/  FADD R13, R8, R13 ;  /* 0x0000000d080d7221 */ /* 0x001fc80000000000 */
[----:B------:R-:W-:Y:S01]  /*1f30*/  FADD R13, R26, R13 ;  /* 0x0000000d1a0d7221 */ /* 0x000fe20000000000 */
[----:B-1----:R-:W-:Y:S01]  /*1f40*/  FADD R12, R12, R9 ;  /* 0x000000090c0c7221 */ /* 0x002fe20000000000 */
[----:B--2---:R-:W-:-:S03]  /*1f50*/  FADD R19, R19, R10 ;  /* 0x0000000a13137221 */ /* 0x004fc60000000000 */
[----:B------:R-:W-:Y:S01]  /*1f60*/  FADD R12, R13, R12 ;  /* 0x0000000c0d0c7221 */ /* 0x000fe20000000000 */
[----:B---3--:R-:W-:-:S03]  /*1f70*/  FADD R14, R14, R11 ;  /* 0x0000000b0e0e7221 */ /* 0x008fc60000000000 */
[----:B------:R-:W-:-:S04]  /*1f80*/  FADD R19, R12, R19 ;  /* 0x000000130c137221 */ /* 0x000fc80000000000 */
[----:B------:R-:W-:-:S07]  /*1f90*/  FADD R19, R19, R14 ;  /* 0x0000000e13137221 */ /* 0x000fce0000000000 */
.L_x_41:
[----:B------:R-:W-:Y:S05]  /*1fa0*/  BSYNC.RECONVERGENT B0 ;  /* 0x0000000000007941 */ /* 0x000fea0003800200 */
.L_x_40:
[----:B------:R-:W-:Y:S01]  /*1fb0*/  BAR.SYNC.DEFER_BLOCKING 0x0 ;  /* 0x0000000000007b1d */ /* 0x000fe20000010000 */
[----:B------:R-:W-:Y:S01]  /*1fc0*/  UIADD3 UR4, UPT, UPT, -UR4, 0x1, URZ ;  /* 0x0000000104047890 */ /* 0x000fe2000fffe1ff */
[C---:B------:R-:W-:Y:S02]  /*1fd0*/  LEA R26, R21.reuse, R25, 0x5 ;  /* 0x00000019151a7211 */ /* 0x040fe400078e28ff */
[----:B------:R-:W-:Y:S01]  /*1fe0*/  LEA R24, R21, R24, 0x5 ;  /* 0x0000001815187211 */ /* 0x000fe200078e28ff */
[----:B------:R-:W-:-:S09]  /*1ff0*/  UISETP.NE.AND UP0, UPT, UR4, URZ, UPT ;  /* 0x000000ff0400728c */ /* 0x000fd2000bf05270 */
[----:B------:R-:W-:Y:S05]  /*2000*/  BRA.U !UP0, `(.L_x_29) ;  /* 0x0000001d08a87547 */ /* 0x000fea000b800000 */
[----:B------:R-:W-:Y:S01]  /*2010*/  IADD3 R23, PT, PT, R23, 0x20, RZ ;  /* 0x0000002017177810 */ /* 0x000fe20007ffe0ff */
[----:B------:R-:W3:Y:S01]  /*2020*/  LDCU UR5, c[0x0][0x398] ;  /* 0x00007300ff0577ac */ /* 0x000ee20008000800 */
[----:B------:R-:W-:Y:S02]  /*2030*/  IADD3 R22, PT, PT, R22, 0x20, RZ ;  /* 0x0000002016167810 */ /* 0x000fe40007ffe0ff */
[----:B------:R-:W-:Y:S01]  /*2040*/  IADD3 R20, PT, PT, R20, 0x20, RZ ;  /* 0x0000002014147810 */ /* 0x000fe20007ffe0ff */
[----:B------:R-:W4:Y:S06]  /*2050*/  LDCU.64 UR12, c[0x0][0x388] ;  /* 0x00007100ff0c77ac */ /* 0x000f2c0008000a00 */
.L_x_56:
[----:B------:R-:W5:Y:S01]  /*2060*/  LDC R21, c[0x0][0x3a0] ;  /* 0x0000e800ff157b82 */ /* 0x000f620000000800 */
[----:B---3--:R-:W-:Y:S02]  /*2070*/  ISETP.GE.AND P1, PT, R23, UR5, PT ;  /* 0x0000000517007c0c */ /* 0x008fe4000bf26270 */
[----:B------:R-:W-:-:S13]  /*2080*/  ISETP.LT.AND P0, PT, R20, UR5, !P2 ;  /* 0x0000000514007c0c */ /* 0x000fda000d701270 */
[----:B------:R-:W3:Y:S01]  /*2090*/  @P0 LDC.64 R10, c[0x0][0x380] ;  /* 0x0000e000ff0a0b82 */ /* 0x000ee20000000a00 */
[----:B-----5:R-:W-:-:S13]  /*20a0*/  ISETP.LT.AND P4, PT, R6, R21, !P1 ;  /* 0x000000150600720c */ /* 0x020fda0004f81270 */
[----:B01----:R-:W0:Y:S01]  /*20b0*/  @P4 LDC.64 R8, c[0x0][0x388] ;  /* 0x0000e200ff084b82 */ /* 0x003e220000000a00 */
[----:B---3--:R-:W-:-:S06]  /*20c0*/  @P0 IMAD.WIDE.U32 R10, R22, 0x4, R10 ;  /* 0x00000004160a0825 */ /* 0x008fcc00078e000a */
[----:B------:R-:W3:Y:S01]  /*20d0*/  @P0 LDG.E R10, desc[UR8][R10.64] ;  /* 0x000000080a0a0981 */ /* 0x000ee2000c1e1900 */
[----:B0-----:R-:W-:-:S06]  /*20e0*/  @P4 IMAD.WIDE R8, R24, 0x4, R8 ;  /* 0x0000000418084825 */ /* 0x001fcc00078e0208 */
[----:B------:R-:W5:Y:S01]  /*20f0*/  @P4 LDG.E R9, desc[UR8][R8.64] ;  /* 0x0000000808094981 */ /* 0x000f62000c1e1900 */
[----:B------:R-:W-:Y:S01]  /*2100*/  PLOP3.LUT P3, PT, P0, P4, PT, 0x80, 0x8 ;  /* 0x000000000008781c */ /* 0x000fe20000769070 */
[----:B------:R-:W-:Y:S02]  /*2110*/  BSSY.RECONVERGENT B0, `(.L_x_42) ;  /* 0x000006d000007945 */ /* 0x000fe40003800200 */
[----:B---3--:R0:W-:Y:S04]  /*2120*/  @P0 STS [R3], R10 ;  /* 0x0000000a03000388 */ /* 0x0081e80000000800 */
[----:B-----5:R0:W-:Y:S01]  /*2130*/  @P4 STS [R4], R9 ;  /* 0x0000000904004388 */ /* 0x0201e20000000800 */
[----:B------:R-:W-:Y:S06]  /*2140*/  BAR.SYNC.DEFER_BLOCKING 0x0 ;  /* 0x0000000000007b1d */ /* 0x000fec0000010000 */
[----:B------:R-:W-:Y:S05]  /*2150*/  @!P3 BRA `(.L_x_43) ;  /* 0x0000000400a0b947 */ /* 0x000fea0003800000 */
[----:B0-----:R-:W-:Y:S04]  /*2160*/  LDS R9, [R2] ;  /* 0x0000000002097984 */ /* 0x001fe80000000800 */
[----:B------:R-:W0:Y:S04]  /*2170*/  LDS.128 R12, [R0] ;  /* 0x00000000000c7984 */ /* 0x000e280000000c00 */
[----:B------:R-:W1:Y:S04]  /*2180*/  LDS R8, [R2+0x80] ;  /* 0x0000800002087984 */ /* 0x000e680000000800 */
[----:B------:R-:W3:Y:S04]  /*2190*/  LDS R11, [R2+0x100] ;  /* 0x00010000020b7984 */ /* 0x000ee80000000800 */
[----:B------:R-:W-:Y:S01]  /*21a0*/  LDS R25, [R2+0x200] ;  /* 0x0002000002197984 */ /* 0x000fe20000000800 */
[----:B0-----:R-:W-:-:S03]  /*21b0*/  FADD R9, R12, R9 ;  /* 0x000000090c097221 */ /* 0x001fc60000000000 */
[----:B------:R-:W0:Y:S01]  /*21c0*/  LDS R12, [R2+0x180] ;  /* 0x00018000020c7984 */ /* 0x000e220000000800 */
[----:B-1----:R-:W-:Y:S01]  /*21d0*/  FADD R8, R8, R13 ;  /* 0x0000000d08087221 */ /* 0x002fe20000000000 */
[----:B------:R-:W-:Y:S02]  /*21e0*/  FADD R9, R16, R9 ;  /* 0x0000000910097221 */ /* 0x000fe40000000000 */
[----:B------:R-:W-:Y:S01]  /*21f0*/  LDS R16, [R2+0x280] ;  /* 0x0002800002107984 */ /* 0x000fe20000000800 */
[----:B---3--:R-:W-:Y:S01]  /*2200*/  FADD R14, R11, R14 ;  /* 0x0000000e0b0e7221 */ /* 0x008fe20000000000 */
[----:B------:R-:W-:Y:S02]  /*2210*/  FADD R13, R9, R8 ;  /* 0x00000008090d7221 */ /* 0x000fe40000000000 */
[----:B------:R-:W1:Y:S02]  /*2220*/  LDS.128 R8, [R0+0x10] ;  /* 0x0000100000087984 */ /* 0x000e640000000c00 */
[----:B------:R-:W-:-:S02]  /*2230*/  FADD R14, R13, R14 ;  /* 0x0000000e0d0e7221 */ /* 0x000fc40000000000 */
        /* <DEDUP_REMOVED lines=13> */
[----:B------:R-:W5:Y:S01]  /*2310*/  LDS R9, [R2+0x500] ;  /* 0x0005000002097984 */ /* 0x000f620000000800 */
[----:B0-----:R-:W-:-:S04]  /*2320*/  FADD R11, R8, R11 ;  /* 0x0000000b080b7221 */ /* 0x001fc80000000000 */
[----:B------:R-:W-:Y:S01]  /*2330*/  FADD R10, R10, R11 ;  /* 0x0000000b0a0a7221 */ /* 0x000fe20000000000 */
[----:B-1----:R-:W-:Y:S02]  /*2340*/  FADD R25, R12, R25 ;  /* 0x000000190c197221 */ /* 0x002fe40000000000 */
[----:B------:R-:W0:Y:S02]  /*2350*/  LDS R12, [R2+0x580] ;  /* 0x00058000020c7984 */ /* 0x000e240000000800 */
[----:B------:R-:W-:Y:S01]  /*2360*/  FADD R10, R10, R25 ;  /* 0x000000190a0a7221 */ /* 0x000fe20000000000 */
[----:B---3--:R-:W-:Y:S01]  /*2370*/  FADD R13, R16, R13 ;  /* 0x0000000d100d7221 */ /* 0x008fe20000000000 */
[----:B------:R-:W-:Y:S01]  /*2380*/  LDS R25, [R2+0x600] ;  /* 0x0006000002197984 */ /* 0x000fe20000000800 */
[----:B-----5:R-:W-:Y:S02]  /*2390*/  FADD R14, R9, R14 ;  /* 0x0000000e090e7221 */ /* 0x020fe40000000000 */
        /* <DEDUP_REMOVED lines=17> */
[----:B------:R-:W5:Y:S01]  /*24b0*/  LDS R25, [R2+0x900] ;  /* 0x0009000002197984 */ /* 0x000f620000000800 */
[----:B0-----:R-:W-:-:S04]  /*24c0*/  FADD R11, R8, R11 ;  /* 0x0000000b080b7221 */ /* 0x001fc80000000000 */
[----:B------:R-:W-:Y:S02]  /*24d0*/  FADD R11, R16, R11 ;  /* 0x0000000b100b7221 */ /* 0x000fe40000000000 */
[----:B------:R-:W-:Y:S01]  /*24e0*/  LDS R16, [R2+0xb80] ;  /* 0x000b800002107984 */ /* 0x000fe20000000800 */
[----:B-1----:R-:W-:-:S03]  /*24f0*/  FADD R8, R12, R9 ;  /* 0x000000090c087221 */ /* 0x002fc60000000000 */
[----:B------:R-:W0:Y:S01]  /*2500*/  LDS R12, [R2+0x980] ;  /* 0x00098000020c7984 */ /* 0x000e220000000800 */
[----:B------:R-:W-:Y:S01]  /*2510*/  FADD R8, R11, R8 ;  /* 0x000000080b087221 */ /* 0x000fe20000000000 */
[----:B---3--:R-:W-:Y:S01]  /*2520*/  FADD R13, R10, R13 ;  /* 0x0000000d0a0d7221 */ /* 0x008fe20000000000 */
[----:B-----5:R-:W-:-:S03]  /*2530*/  FADD R25, R25, R14 ;  /* 0x0000000e19197221 */ /* 0x020fc60000000000 */
        /* <DEDUP_REMOVED lines=42> */
.L_x_43:
[----:B----4-:R-:W-:Y:S05]  /*27e0*/  BSYNC.RECONVERGENT B0 ;  /* 0x0000000000007941 */ /* 0x010fea0003800200 */
.L_x_42:
[C---:B0-----:R-:W-:Y:S01]  /*27f0*/  IADD3 R10, PT, PT, R6.reuse, 0x20, RZ ;  /* 0x00000020060a7810 */ /* 0x041fe20007ffe0ff */
[----:B------:R-:W-:Y:S01]  /*2800*/  BAR.SYNC.DEFER_BLOCKING 0x0 ;  /* 0x0000000000007b1d */ /* 0x000fe20000010000 */
[----:B------:R-:W-:Y:S02]  /*2810*/  IADD3 R8, P3, PT, R6, R26, RZ ;  /* 0x0000001a06087210 */ /* 0x000fe40007f7e0ff */
[----:B------:R-:W-:Y:S02]  /*2820*/  ISETP.LT.AND P4, PT, R10, R21, !P1 ;  /* 0x000000150a00720c */ /* 0x000fe40004f81270 */
[----:B------:R-:W-:Y:S01]  /*2830*/  IADD3 R12, PT, PT, R6, 0x40, RZ ;  /* 0x00000040060c7810 */ /* 0x000fe20007ffe0ff */
[----:B------:R-:W-:Y:S01]  /*2840*/  BSSY.RECONVERGENT B0, `(.L_x_44) ;  /* 0x000000c000007945 */ /* 0x000fe20003800200 */
[----:B------:R-:W-:Y:S02]  /*2850*/  LEA.HI.X.SX32 R9, R26, R7, 0x1, P3 ;  /* 0x000000071a097211 */ /* 0x000fe400018f0eff */
[----:B------:R-:W-:-:S02]  /*2860*/  LEA R28, P5, R8, UR12, 0x2 ;  /* 0x0000000c081c7c11 */ /* 0x000fc4000f8a10ff */
[----:B------:R-:W-:Y:S02]  /*2870*/  IADD3 R14, PT, PT, R6, 0x60, RZ ;  /* 0x00000060060e7810 */ /* 0x000fe40007ffe0ff */
[-C--:B------:R-:W-:Y:S02]  /*2880*/  ISETP.LT.AND P3, PT, R12, R21.reuse, !P1 ;  /* 0x000000150c00720c */ /* 0x080fe40004f61270 */
[----:B------:R-:W-:Y:S02]  /*2890*/  LEA.HI.X R29, R8, UR13, R9, 0x2, P5 ;  /* 0x0000000d081d7c11 */ /* 0x000fe4000a8f1409 */
[----:B------:R-:W-:Y:S02]  /*28a0*/  ISETP.LT.AND P1, PT, R14, R21, !P1 ;  /* 0x000000150e00720c */ /* 0x000fe40004f21270 */
[----:B------:R-:W-:Y:S02]  /*28b0*/  PLOP3.LUT P6, PT, P0, P4, PT, 0x80, 0x8 ;  /* 0x000000000008781c */ /* 0x000fe400007c9070 */
[----:B------:R-:W-:Y:S01]  /*28c0*/  PLOP3.LUT P5, PT, P0, P3, PT, 0x80, 0x8 ;  /* 0x000000000008781c */ /* 0x000fe200007a7070 */
[----:B------:R-:W-:-:S12]  /*28d0*/  @!P4 BRA `(.L_x_45) ;  /* 0x000000000008c947 */ /* 0x000fd80003800000 */
[----:B------:R-:W3:Y:S04]  /*28e0*/  LDG.E R9, desc[UR8][R28.64+0x80] ;  /* 0x000080081c097981 */ /* 0x000ee8000c1e1900 */
[----:B---3--:R0:W-:Y:S02]  /*28f0*/  STS [R4], R9 ;  /* 0x0000000904007388 */ /* 0x0081e40000000800 */
.L_x_45:
[----:B------:R-:W-:Y:S05]  /*2900*/  BSYNC.RECONVERGENT B0 ;  /* 0x0000000000007941 */ /* 0x000fea0003800200 */
.L_x_44:
[----:B------:R-:W-:Y:S06]  /*2910*/  BAR.SYNC.DEFER_BLOCKING 0x0 ;  /* 0x0000000000007b1d */ /* 0x000fec0000010000 */
[----:B------:R-:W-:Y:S04]  /*2920*/  BSSY.RECONVERGENT B0, `(.L_x_46) ;  /* 0x000006a000007945 */ /* 0x000fe80003800200 */
[----:B------:R-:W-:Y:S05]  /*2930*/  @!P6 BRA `(.L_x_47) ;  /* 0x0000000400a0e947 */ /* 0x000fea0003800000 */
[----:B------:R-:W-:Y:S04]  /*2940*/  LDS R15, [R2] ;  /* 0x00000000020f7984 */ /* 0x000fe80000000800 */
[----:B0-----:R-:W0:Y:S04]  /*2950*/  LDS.128 R8, [R0] ;  /* 0x0000000000087984 */ /* 0x001e280000000c00 */
[----:B------:R-:W1:Y:S04]  /*2960*/  LDS R12, [R2+0x80] ;  /* 0x00008000020c7984 */ /* 0x000e680000000800 */
[----:B------:R-:W3:Y:S01]  /*2970*/  LDS R13, [R2+0x100] ;  /* 0x00010000020d7984 */ /* 0x000ee20000000800 */
[----:B0-----:R-:W-:-:S04]  /*2980*/  FADD R8, R8, R15 ;  /* 0x0000000f08087221 */ /* 0x001fc80000000000 */
[----:B------:R-:W-:Y:S01]  /*2990*/  FADD R17, R17, R8 ;  /* 0x0000000811117221 */ /* 0x000fe20000000000 */
[----:B-1----:R-:W-:Y:S01]  /*29a0*/  FADD R12, R12, R9 ;  /* 0x000000090c0c7221 */ /* 0x002fe20000000000 */
[----:B------:R-:W0:Y:S01]  /*29b0*/  LDS R8, [R2+0x180] ;  /* 0x0001800002087984 */ /* 0x000e220000000800 */
[----:B---3--:R-:W-:Y:S02]  /*29c0*/  FADD R13, R13, R10 ;  /* 0x0000000a0d0d7221 */ /* 0x008fe40000000000 */
[----:B------:R-:W-:Y:S01]  /*29d0*/  FADD R12, R17, R12 ;  /* 0x0000000c110c7221 */ /* 0x000fe20000000000 */
[----:B------:R-:W-:Y:S03]  /*29e0*/  LDS R9, [R2+0x200] ;  /* 0x0002000002097984 */ /* 0x000fe60000000800 */
[----:B------:R-:W-:Y:S01]  /*29f0*/  FADD R10, R12, R13 ;  /* 0x0000000d0c0a7221 */ /* 0x000fe20000000000 */
[----:B------:R-:W-:Y:S04]  /*2a00*/  LDS R17, [R2+0x300] ;  /* 0x0003000002117984 */ /* 0x000fe80000000800 */
[----:B------:R-:W1:Y:S01]  /*2a10*/  LDS.128 R12, [R0+0x10] ;  /* 0x00001000000c7984 */ /* 0x000e620000000c00 */
[----:B0-----:R-:W-:-:S03]  /*2a20*/  FADD R11, R8, R11 ;  /* 0x0000000b080b7221 */ /* 0x001fc60000000000 */
[----:B------:R-:W0:Y:S01]  /*2a30*/  LDS R8, [R2+0x380] ;  /* 0x0003800002087984 */ /* 0x000e220000000800 */
[----:B------:R-:W-:-:S03]  /*2a40*/  FADD R10, R10, R11 ;  /* 0x0000000b0a0a7221 */ /* 0x000fc60000000000 */
[----:B------:R-:W3:Y:S01]  /*2a50*/  LDS R11, [R2+0x280] ;  /* 0x00028000020b7984 */ /* 0x000ee20000000800 */
[----:B-1----:R-:W-:Y:S01]  /*2a60*/  FADD R9, R12, R9 ;  /* 0x000000090c097221 */ /* 0x002fe20000000000 */
[----:B------:R-:W-:Y:S02]  /*2a70*/  FADD R14, R17, R14 ;  /* 0x0000000e110e7221 */ /* 0x000fe40000000000 */
[----:B------:R-:W-:Y:S01]  /*2a80*/  LDS R12, [R2+0x480] ;  /* 0x00048000020c7984 */ /* 0x000fe20000000800 */
[----:B------:R-:W-:-:S03]  /*2a90*/  FADD R9, R10, R9 ;  /* 0x000000090a097221 */ /* 0x000fc60000000000 */
[----:B------:R-:W-:Y:S01]  /*2aa0*/  LDS R17, [R2+0x680] ;  /* 0x0006800002117984 */ /* 0x000fe20000000800 */
[----:B0-----:R-:W-:Y:S01]  /*2ab0*/  FADD R15, R8, R15 ;  /* 0x0000000f080f7221 */ /* 0x001fe20000000000 */
[----:B---3--:R-:W-:Y:S02]  /*2ac0*/  FADD R10, R11, R13 ;  /* 0x0000000d0b0a7221 */ /* 0x008fe40000000000 */
[----:B------:R-:W-:Y:S02]  /*2ad0*/  LDS R13, [R2+0x400] ;  /* 0x00040000020d7984 */ /* 0x000fe40000000800 */
[----:B------:R-:W-:-:S04]  /*2ae0*/  FADD R9, R9, R10 ;  /* 0x0000000a09097221 */ /* 0x000fc80000000000 */
        /* <DEDUP_REMOVED lines=16> */
[----:B------:R-:W3:Y:S01]  /*2bf0*/  LDS R11, [R2+0x700] ;  /* 0x00070000020b7984 */ /* 0x000ee20000000800 */
[----:B-1----:R-:W-:-:S03]  /*2c00*/  FADD R9, R12, R9 ;  /* 0x000000090c097221 */ /* 0x002fc60000000000 */
[----:B------:R-:W-:Y:S01]  /*2c10*/  LDS R12, [R2+0x880] ;  /* 0x00088000020c7984 */ /* 0x000fe20000000800 */
[----:B------:R-:W-:Y:S01]  /*2c20*/  FADD R9, R10, R9 ;  /* 0x000000090a097221 */ /* 0x000fe20000000000 */
[----:B------:R-:W-:Y:S02]  /*2c30*/  FADD R10, R17, R13 ;  /* 0x0000000d110a7221 */ /* 0x000fe40000000000 */
[----:B------:R-:W-:Y:S02]  /*2c40*/  LDS R17, [R2+0x800] ;  /* 0x0008000002117984 */ /* 0x000fe40000000800 */
[----:B------:R-:W-:Y:S02]  /*2c50*/  FADD R9, R9, R10 ;  /* 0x0000000a09097221 */ /* 0x000fe40000000000 */
[----:B------:R-:W-:Y:S01]  /*2c60*/  LDS R13, [R2+0x900] ;  /* 0x00090000020d7984 */ /* 0x000fe20000000800 */
[----:B0-----:R-:W-:Y:S01]  /*2c70*/  FADD R15, R8, R15 ;  /* 0x0000000f080f7221 */ /* 0x001fe20000000000 */
[----:B---3--:R-:W-:-:S04]  /*2c80*/  FADD R14, R11, R14 ;  /* 0x0000000e0b0e7221 */ /* 0x008fc80000000000 */
[----:B------:R-:W-:Y:S02]  /*2c90*/  FADD R14, R9, R14 ;  /* 0x0000000e090e7221 */ /* 0x000fe40000000000 */
[----:B------:R-:W0:Y:S02]  /*2ca0*/  LDS.128 R8, [R0+0x40] ;  /* 0x0000400000087984 */ /* 0x000e240000000c00 */
[----:B------:R-:W-:Y:S01]  /*2cb0*/  FADD R14, R14, R15 ;  /* 0x0000000f0e0e7221 */ /* 0x000fe20000000000 */
[----:B0-----:R-:W-:Y:S01]  /*2cc0*/  FADD R17, R8, R17 ;  /* 0x0000001108117221 */ /* 0x001fe20000000000 */
[----:B------:R-:W-:Y:S01]  /*2cd0*/  FADD R9, R12, R9 ;  /* 0x000000090c097221 */ /* 0x000fe20000000000 */
[----:B------:R-:W0:Y:S01]  /*2ce0*/  LDS R8, [R2+0x980] ;  /* 0x0009800002087984 */ /* 0x000e220000000800 */
[----:B------:R-:W-:Y:S01]  /*2cf0*/  FADD R13, R13, R10 ;  /* 0x0000000a0d0d7221 */ /* 0x000fe20000000000 */
[----:B------:R-:W-:Y:S02]  /*2d00*/  FADD R14, R14, R17 ;  /* 0x000000110e0e7221 */ /* 0x000fe40000000000 */
[----:B------:R-:W-:Y:S02]  /*2d10*/  LDS R17, [R2+0xb00] ;  /* 0x000b000002117984 */ /* 0x000fe40000000800 */
[----:B------:R-:W-:-:S02]  /*2d20*/  FADD R14, R14, R9 ;  /* 0x000000090e0e7221 */ /* 0x000fc40000000000 */
[----:B------:R-:W-:Y:S02]  /*2d30*/  LDS R9, [R2+0xa00] ;  /* 0x000a000002097984 */ /* 0x000fe40000000800 */
[----:B------:R-:W-:Y:S02]  /*2d40*/  FADD R10, R14, R13 ;  /* 0x0000000d0e0a7221 */ /* 0x000fe40000000000 */
        /* <DEDUP_REMOVED lines=31> */
[----:B-1----:R-:W-:-:S04]  /*2f40*/  FADD R9, R12, R9 ;  /* 0x000000090c097221 */ /* 0x002fc80000000000 */
[----:B------:R-:W-:Y:S01]  /*2f50*/  FADD R9, R10, R9 ;  /* 0x000000090a097221 */ /* 0x000fe20000000000 */
[----:B------:R-:W-:-:S04]  /*2f60*/  FADD R10, R17, R13 ;  /* 0x0000000d110a7221 */ /* 0x000fc80000000000 */
[----:B------:R-:W-:Y:S01]  /*2f70*/  FADD R9, R9, R10 ;  /* 0x0000000a09097221 */ /* 0x000fe20000000000 */
[----:B0-----:R-:W-:Y:S01]  /*2f80*/  FADD R8, R8, R15 ;  /* 0x0000000f08087221 */ /* 0x001fe20000000000 */
[----:B---3--:R-:W-:-:S04]  /*2f90*/  FADD R14, R11, R14 ;  /* 0x0000000e0b0e7221 */ /* 0x008fc80000000000 */
[----:B------:R-:W-:-:S04]  /*2fa0*/  FADD R9, R9, R14 ;  /* 0x0000000e09097221 */ /* 0x000fc80000000000 */
[----:B------:R-:W-:-:S07]  /*2fb0*/  FADD R17, R9, R8 ;  /* 0x0000000809117221 */ /* 0x000fce0000000000 */
.L_x_47:
[----:B------:R-:W-:Y:S05]  /*2fc0*/  BSYNC.RECONVERGENT B0 ;  /* 0x0000000000007941 */ /* 0x000fea0003800200 */
.L_x_46:
[----:B------:R-:W-:Y:S06]  /*2fd0*/  BAR.SYNC.DEFER_BLOCKING 0x0 ;  /* 0x0000000000007b1d */ /* 0x000fec0000010000 */
[----:B------:R-:W-:Y:S04]  /*2fe0*/  BSSY.RECONVERGENT B0, `(.L_x_48) ;  /* 0x0000004000007945 */ /* 0x000fe80003800200 */
[----:B------:R-:W-:Y:S05]  /*2ff0*/  @!P3 BRA `(.L_x_49) ;  /* 0x000000000008b947 */ /* 0x000fea0003800000 */
[----:B0-----:R-:W3:Y:S04]  /*3000*/  LDG.E R9, desc[UR8][R28.64+0x100] ;  /* 0x000100081c097981 */ /* 0x001ee8000c1e1900 */
[----:B---3--:R1:W-:Y:S02]  /*3010*/  STS [R4], R9 ;  /* 0x0000000904007388 */ /* 0x0083e40000000800 */
.L_x_49:
[----:B------:R-:W-:Y:S05]  /*3020*/  BSYNC.RECONVERGENT B0 ;  /* 0x0000000000007941 */ /* 0x000fea0003800200 */
.L_x_48:
[----:B------:R-:W-:Y:S06]  /*3030*/  BAR.SYNC.DEFER_BLOCKING 0x0 ;  /* 0x0000000000007b1d */ /* 0x000fec0000010000 */
[----:B------:R-:W-:Y:S04]  /*3040*/  BSSY.RECONVERGENT B0, `(.L_x_50) ;  /* 0x000006a000007945 */ /* 0x000fe80003800200 */
[----:B------:R-:W-:Y:S05]  /*3050*/  @!P5 BRA `(.L_x_51) ;  /* 0x0000000400a0d947 */ /* 0x000fea0003800000 */
[----:B------:R-:W-:Y:S04]  /*3060*/  LDS R15, [R2] ;  /* 0x00000000020f7984 */ /* 0x000fe80000000800 */
[----:B01----:R-:W0:Y:S04]  /*3070*/  LDS.128 R8, [R0] ;  /* 0x0000000000087984 */ /* 0x003e280000000c00 */
        /* <DEDUP_REMOVED lines=10> */
[----:B------:R-:W-:Y:S02]  /*3120*/  LDS R18, [R2+0x280] ;  /* 0x0002800002127984 */ /* 0x000fe40000000800 */
[----:B------:R-:W-:-:S02]  /*3130*/  FADD R10, R12, R13 ;  /* 0x0000000d0c0a7221 */ /* 0x000fc40000000000 */
        /* <DEDUP_REMOVED lines=13> */
[----:B---3--:R-:W-:-:S04]  /*3210*/  FADD R14, R11, R14 ;  /* 0x0000000e0b0e7221 */ /* 0x008fc80000000000 */
        /* <DEDUP_REMOVED lines=69> */
[----:B------:R-:W-:-:S03]  /*3670*/  FADD R18, R18, R13 ;  /* 0x0000000d12127221 */ /* 0x000fc60000000000 */
[----:B------:R-:W-:-:S04]  /*3680*/  FADD R9, R10, R9 ;  /* 0x000000090a097221 */ /* 0x000fc80000000000 */
[----:B------:R-:W-:Y:S01]  /*3690*/  FADD R9, R9, R18 ;  /* 0x0000001209097221 */ /* 0x000fe20000000000 */
[----:B0-----:R-:W-:Y:S01]  /*36a0*/  FADD R8, R8, R15 ;  /* 0x0000000f08087221 */ /* 0x001fe20000000000 */
[----:B---3--:R-:W-:-:S04]  /*36b0*/  FADD R14, R11, R14 ;  /* 0x0000000e0b0e7221 */ /* 0x008fc80000000000 */
[----:B------:R-:W-:-:S04]  /*36c0*/  FADD R9, R9, R14 ;  /* 0x0000000e09097221 */ /* 0x000fc80000000000 */
[----:B------:R-:W-:-:S07]  /*36d0*/  FADD R18, R9, R8 ;  /* 0x0000000809127221 */ /* 0x000fce0000000000 */
.L_x_51:
[----:B------:R-:W-:Y:S05]  /*36e0*/  BSYNC.RECONVERGENT B0 ;  /* 0x0000000000007941 */ /* 0x000fea0003800200 */
.L_x_50:
[----:B------:R-:W-:Y:S06]  /*36f0*/  BAR.SYNC.DEFER_BLOCKING 0x0 ;  /* 0x0000000000007b1d */ /* 0x000fec0000010000 */
[----:B------:R-:W-:Y:S04]  /*3700*/  BSSY.RECONVERGENT B0, `(.L_x_52) ;  /* 0x0000004000007945 */ /* 0x000fe80003800200 */
[----:B------:R-:W-:Y:S05]  /*3710*/  @!P1 BRA `(.L_x_53) ;  /* 0x0000000000089947 */ /* 0x000fea0003800000 */
[----:B------:R-:W3:Y:S04]  /*3720*/  LDG.E R29, desc[UR8][R28.64+0x180] ;  /* 0x000180081c1d7981 */ /* 0x000ee8000c1e1900 */
[----:B---3--:R3:W-:Y:S02]  /*3730*/  STS [R4], R29 ;  /* 0x0000001d04007388 */ /* 0x0087e40000000800 */
.L_x_53:
[----:B------:R-:W-:Y:S05]  /*3740*/  BSYNC.RECONVERGENT B0 ;  /* 0x0000000000007941 */ /* 0x000fea0003800200 */
.L_x_52:
[----:B------:R-:W-:Y:S01]  /*3750*/  BAR.SYNC.DEFER_BLOCKING 0x0 ;  /* 0x0000000000007b1d */ /* 0x000fe20000010000 */
[----:B------:R-:W-:-:S05]  /*3760*/  PLOP3.LUT P0, PT, P0, P1, PT, 0x80, 0x8 ;  /* 0x000000000008781c */ /* 0x000fca0000703070 */
[----:B------:R-:W-:Y:S08]  /*3770*/  BSSY.RECONVERGENT B0, `(.L_x_54) ;  /* 0x000006a000007945 */ /* 0x000ff00003800200 */
[----:B------:R-:W-:Y:S05]  /*3780*/  @!P0 BRA `(.L_x_55) ;  /* 0x0000000400a08947 */ /* 0x000fea0003800000 */
[----:B01----:R-:W-:Y:S04]  /*3790*/  LDS R9, [R2] ;  /* 0x0000000002097984 */ /* 0x003fe80000000800 */
[----:B------:R-:W0:Y:S04]  /*37a0*/  LDS.128 R12, [R0] ;  /* 0x00000000000c7984 */ /* 0x000e280000000c00 */
[----:B------:R-:W1:Y:S04]  /*37b0*/  LDS R8, [R2+0x80] ;  /* 0x0000800002087984 */ /* 0x000e680000000800 */
[----:B------:R-:W4:Y:S04]  /*37c0*/  LDS R11, [R2+0x100] ;  /* 0x00010000020b7984 */ /* 0x000f280000000800 */
[----:B------:R-:W-:Y:S01]  /*37d0*/  LDS R28, [R2+0x280] ;  /* 0x00028000021c7984 */ /* 0x000fe20000000800 */
[----:B0-----:R-:W-:Y:S01]  /*37e0*/  FADD R12, R12, R9 ;  /* 0x000000090c0c7221 */ /* 0x001fe20000000000 */
[----:B-1----:R-:W-:-:S03]  /*37f0*/  FADD R8, R8, R13 ;  /* 0x0000000d08087221 */ /* 0x002fc60000000000 */
[----:B------:R-:W-:Y:S02]  /*3800*/  FADD R19, R19, R12 ;  /* 0x0000000c13137221 */ /* 0x000fe40000000000 */
[----:B------:R-:W0:Y:S01]  /*3810*/  LDS R12, [R2+0x180] ;  /* 0x00018000020c7984 */ /* 0x000e220000000800 */
[----:B----4-:R-:W-:Y:S01]  /*3820*/  FADD R14, R11, R14 ;  /* 0x0000000e0b0e7221 */ /* 0x010fe20000000000 */
[----:B------:R-:W-:Y:S02]  /*3830*/  FADD R13, R19, R8 ;  /* 0x00000008130d7221 */ /* 0x000fe40000000000 */
[----:B------:R-:W-:Y:S02]  /*3840*/  LDS R19, [R2+0x200] ;  /* 0x0002000002137984 */ /* 0x000fe40000000800 */
[----:B------:R-:W-:Y:S02]  /*3850*/  FADD R14, R13, R14 ;  /* 0x0000000e0d0e7221 */ /* 0x000fe40000000000 */
[----:B------:R-:W1:Y:S04]  /*3860*/  LDS.128 R8, [R0+0x10] ;  /* 0x0000100000087984 */ /* 0x000e680000000c00 */
[----:B------:R-:W4:Y:S01]  /*3870*/  LDS R13, [R2+0x300] ;  /* 0x00030000020d7984 */ /* 0x000f220000000800 */
[----:B0-----:R-:W-:-:S04]  /*3880*/  FADD R15, R12, R15 ;  /* 0x0000000f0c0f7221 */ /* 0x001fc80000000000 */
[----:B------:R-:W-:Y:S01]  /*3890*/  FADD R14, R14, R15 ;  /* 0x0000000f0e0e7221 */ /* 0x000fe20000000000 */
[----:B-1----:R-:W-:Y:S01]  /*38a0*/  FADD R19, R8, R19 ;  /* 0x0000001308137221 */ /* 0x002fe20000000000 */
[----:B------:R-:W-:Y:S01]  /*38b0*/  FADD R9, R28, R9 ;  /* 0x000000091c097221 */ /* 0x000fe20000000000 */
[----:B------:R-:W0:Y:S02]  /*38c0*/  LDS R8, [R2+0x380] ;  /* 0x0003800002087984 */ /* 0x000e240000000800 */
[----:B------:R-:W-:Y:S01]  /*38d0*/  FADD R14, R14, R19 ;  /* 0x000000130e0e7221 */ /* 0x000fe20000000000 */
[----:B----4-:R-:W-:Y:S01]  /*38e0*/  FADD R10, R13, R10 ;  /* 0x0000000a0d0a7221 */ /* 0x010fe20000000000 */
[----:B------:R-:W-:Y:S02]  /*38f0*/  LDS R19, [R2+0x400] ;  /* 0x0004000002137984 */ /* 0x000fe40000000800 */
[----:B------:R-:W-:Y:S02]  /*3900*/  FADD R9, R14, R9 ;  /* 0x000000090e097221 */ /* 0x000fe40000000000 */
[----:B------:R-:W1:Y:S02]  /*3910*/  LDS.128 R12, [R0+0x20] ;  /* 0x00002000000c7984 */ /* 0x000e640000000c00 */
[----:B------:R-:W-:-:S02]  /*3920*/  FADD R10, R9, R10 ;  /* 0x0000000a090a7221 */ /* 0x000fc40000000000 */
[----:B------:R-:W4:Y:S04]  /*3930*/  LDS R28, [R2+0x480] ;  /* 0x00048000021c7984 */ /* 0x000f280000000800 */
[----:B------:R-:W5:Y:S01]  /*3940*/  LDS R9, [R2+0x500] ;  /* 0x0005000002097984 */ /* 0x000f620000000800 */
[----:B0-----:R-:W-:-:S04]  /*3950*/  FADD R11, R8, R11 ;  /* 0x0000000b080b7221 */ /* 0x001fc80000000000 */
[----:B------:R-:W-:Y:S01]  /*3960*/  FADD R10, R10, R11 ;  /* 0x0000000b0a0a7221 */ /* 0x000fe20000000000 */
[----:B-1----:R-:W-:Y:S02]  /*3970*/  FADD R19, R12, R19 ;  /* 0x000000130c137221 */ /* 0x002fe40000000000 */
[----:B------:R-:W0:Y:S02]  /*3980*/  LDS R12, [R2+0x580] ;  /* 0x00058000020c7984 */ /* 0x000e240000000800 */
[----:B------:R-:W-:Y:S01]  /*3990*/  FADD R10, R10, R19 ;  /* 0x000000130a0a7221 */ /* 0x000fe20000000000 */
[----:B----4-:R-:W-:Y:S01]  /*39a0*/  FADD R13, R28, R13 ;  /* 0x0000000d1c0d7221 */ /* 0x010fe20000000000 */
[----:B------:R-:W-:Y:S01]  /*39b0*/  LDS R19, [R2+0x600] ;  /* 0x0006000002137984 */ /* 0x000fe20000000800 */
[----:B-----5:R-:W-:Y:S02]  /*39c0*/  FADD R14, R9, R14 ;  /* 0x0000000e090e7221 */ /* 0x020fe40000000000 */
[----:B------:R-:W-:Y:S01]  /*39d0*/  FADD R13, R10, R13 ;  /* 0x0000000d0a0d7221 */ /* 0x000fe20000000000 */
[----:B------:R-:W-:Y:S03]  /*39e0*/  LDS R28, [R2+0x680] ;  /* 0x00068000021c7984 */ /* 0x000fe60000000800 */
[----:B------:R-:W-:Y:S01]  /*39f0*/  FADD R14, R13, R14 ;  /* 0x0000000e0d0e7221 */ /* 0x000fe20000000000 */
        /* <DEDUP_REMOVED lines=11> */
[----:B------:R-:W-:Y:S02]  /*3ab0*/  LDS R9, [R2+0x800] ;  /* 0x0008000002097984 */ /* 0x000fe40000000800 */
[----:B------:R-:W-:-:S02]  /*3ac0*/  FADD R25, R10, R19 ;  /* 0x000000130a197221 */ /* 0x000fc40000000000 */
[----:B------:R-:W1:Y:S04]  /*3ad0*/  LDS.128 R12, [R0+0x40] ;  /* 0x00004000000c7984 */ /* 0x000e680000000c00 */
        /* <DEDUP_REMOVED lines=8> */
[----:B-----5:R-:W-:-:S03]  /*3b60*/  FADD R19, R19, R14 ;  /* 0x0000000e13137221 */ /* 0x020fc60000000000 */
[----:B------:R-:W-:Y:S02]  /*3b70*/  FADD R14, R8, R13 ;  /* 0x0000000d080e7221 */ /* 0x000fe40000000000 */
[----:B------:R-:W-:Y:S02]  /*3b80*/  LDS R13, [R2+0xa00] ;  /* 0x000a0000020d7984 */ /* 0x000fe40000000800 */
[----:B------:R-:W-:Y:S02]  /*3b90*/  FADD R25, R14, R19 ;  /* 0x000000130e197221 */ /* 0x000fe40000000000 */
[----:B------:R-:W1:Y:S04]  /*3ba0*/  LDS.128 R8, [R0+0x50] ;  /* 0x0000500000087984 */ /* 0x000e680000000c00 */
[----:B------:R-:W4:Y:S04]  /*3bb0*/  LDS R14, [R2+0xa80] ;  /* 0x000a8000020e7984 */ /* 0x000f280000000800 */
[----:B------:R-:W5:Y:S01]  /*3bc0*/  LDS R19, [R2+0xb00] ;  /* 0x000b000002137984 */ /* 0x000f620000000800 */
[----:B0-----:R-:W-:-:S04]  /*3bd0*/  FADD R12, R12, R15 ;  /* 0x0000000f0c0c7221 */ /* 0x001fc80000000000 */
[----:B------:R-:W-:Y:S01]  /*3be0*/  FADD R12, R25, R12 ;  /* 0x0000000c190c7221 */ /* 0x000fe20000000000 */
[----:B-1----:R-:W-:Y:S01]  /*3bf0*/  FADD R13, R8, R13 ;  /* 0x0000000d080d7221 */ /* 0x002fe20000000000 */
[----:B------:R-:W-:Y:S02]  /*3c00*/  FADD R11, R28, R11 ;  /* 0x0000000b1c0b7221 */ /* 0x000fe40000000000 */
[----:B------:R-:W-:Y:S01]  /*3c10*/  LDS R28, [R2+0xd80] ;  /* 0x000d8000021c7984 */ /* 0x000fe20000000800 */
[----:B------:R-:W-:Y:S01]  /*3c20*/  FADD R12, R12, R13 ;  /* 0x0000000d0c0c7221 */ /* 0x000fe20000000000 */
[----:B----4-:R-:W-:Y:S01]  /*3c30*/  FADD R9, R14, R9 ;  /* 0x000000090e097221 */ /* 0x010fe20000000000 */
[----:B-----5:R-:W-:-:S03]  /*3c40*/  FADD R19, R19, R10 ;  /* 0x0000000a13137221 */ /* 0x020fc60000000000 */
[----:B------:R-:W-:Y:S02]  /*3c50*/  FADD R8, R12, R9 ;  /* 0x000000090c087221 */ /* 0x000fe40000000000 */
[----:B------:R-:W-:Y:S02]  /*3c60*/  LDS R9, [R2+0xc00] ;  /* 0x000c000002097984 */ /* 0x000fe40000000800 */
[----:B------:R-:W-:Y:S02]  /*3c70*/  FADD R10, R8, R19 ;  /* 0x00000013080a7221 */ /* 0x000fe40000000000 */
[----:B------:R-:W0:Y:S02]  /*3c80*/  LDS.128 R12, [R0+0x60] ;  /* 0x00006000000c7984 */ /* 0x000e240000000c00 */
[----:B------:R-:W-:Y:S02]  /*3c90*/  FADD R10, R10, R11 ;  /* 0x0000000b0a0a7221 */ /* 0x000fe40000000000 */
[----:B------:R-:W1:Y:S04]  /*3ca0*/  LDS R8, [R2+0xc80] ;  /* 0x000c800002087984 */ /* 0x000e680000000800 */
[----:B------:R-:W4:Y:S01]  /*3cb0*/  LDS R19, [R2+0xd00] ;  /* 0x000d000002137984 */ /* 0x000f220000000800 */
[----:B0-----:R-:W-:Y:S01]  /*3cc0*/  FADD R9, R12, R9 ;  /* 0x000000090c097221 */ /* 0x001fe20000000000 */
[----:B------:R-:W-:-:S03]  /*3cd0*/  FADD R28, R28, R15 ;  /* 0x0000000f1c1c7221 */ /* 0x000fc60000000000 */
[----:B------:R-:W-:Y:S01]  /*3ce0*/  FADD R9, R10, R9 ;  /* 0x000000090a097221 */ /* 0x000fe20000000000 */
[----:B-1----:R-:W-:Y:S02]  /*3cf0*/  FADD R8, R8, R13 ;  /* 0x0000000d08087221 */ /* 0x002fe40000000000 */
[----:B------:R-:W-:Y:S01]  /*3d00*/  LDS R13, [R2+0xe00] ;  /* 0x000e0000020d7984 */ /* 0x000fe20000000800 */
[----:B----4-:R-:W-:Y:S01]  /*3d10*/  FADD R19, R19, R14 ;  /* 0x0000000e13137221 */ /* 0x010fe20000000000 */
[----:B------:R-:W-:Y:S02]  /*3d20*/  FADD R12, R9, R8 ;  /* 0x00000008090c7221 */ /* 0x000fe40000000000 */
[----:B------:R-:W0:Y:S02]  /*3d30*/  LDS.128 R8, [R0+0x70] ;  /* 0x0000700000087984 */ /* 0x000e240000000c00 */
[----:B------:R-:W-:Y:S02]  /*3d40*/  FADD R25, R12, R19 ;  /* 0x000000130c197221 */ /* 0x000fe40000000000 */
[----:B------:R-:W1:Y:S02]  /*3d50*/  LDS R12, [R2+0xe80] ;  /* 0x000e8000020c7984 */ /* 0x000e640000000800 */
[----:B------:R-:W-:-:S02]  /*3d60*/  FADD R25, R25, R28 ;  /* 0x0000001c19197221 */ /* 0x000fc40000000000 */
[----:B------:R-:W4:Y:S04]  /*3d70*/  LDS R19, [R2+0xf00] ;  /* 0x000f000002137984 */ /* 0x000f280000000800 */
[----:B------:R-:W5:Y:S01]  /*3d80*/  LDS R14, [R2+0xf80] ;  /* 0x000f8000020e7984 */ /* 0x000f620000000800 */
[----:B0-----:R-:W-:-:S04]  /*3d90*/  FADD R8, R8, R13 ;  /* 0x0000000d08087221 */ /* 0x001fc80000000000 */
[----:B------:R-:W-:Y:S01]  /*3da0*/  FADD R8, R25, R8 ;  /* 0x0000000819087221 */ /* 0x000fe20000000000 */
[----:B-1----:R-:W-:Y:S01]  /*3db0*/  FADD R9, R12, R9 ;  /* 0x000000090c097221 */ /* 0x002fe20000000000 */
[----:B----4-:R-:W-:-:S03]  /*3dc0*/  FADD R19, R19, R10 ;  /* 0x0000000a13137221 */ /* 0x010fc60000000000 */
[----:B------:R-:W-:Y:S01]  /*3dd0*/  FADD R8, R8, R9 ;  /* 0x0000000908087221 */ /* 0x000fe20000000000 */
[----:B-----5:R-:W-:-:S03]  /*3de0*/  FADD R14, R14, R11 ;  /* 0x0000000b0e0e7221 */ /* 0x020fc60000000000 */
[----:B------:R-:W-:-:S04]  /*3df0*/  FADD R19, R8, R19 ;  /* 0x0000001308137221 */ /* 0x000fc80000000000 */
[----:B------:R-:W-:-:S07]  /*3e00*/  FADD R19, R19, R14 ;  /* 0x0000000e13137221 */ /* 0x000fce0000000000 */
.L_x_55:
[----:B------:R-:W-:Y:S05]  /*3e10*/  BSYNC.RECONVERGENT B0 ;  /* 0x0000000000007941 */ /* 0x000fea0003800200 */
.L_x_54:
[----:B------:R-:W-:Y:S01]  /*3e20*/  BAR.SYNC.DEFER_BLOCKING 0x0 ;  /* 0x0000000000007b1d */ /* 0x000fe20000010000 */
[----:B------:R-:W-:Y:S01]  /*3e30*/  UIADD3 UR4, UPT, UPT, UR4, 0x1, URZ ;  /* 0x0000000104047890 */ /* 0x000fe2000fffe0ff */
[C---:B------:R-:W-:Y:S02]  /*3e40*/  LEA R26, R21.reuse, R26, 0x5 ;  /* 0x0000001a151a7211 */ /* 0x040fe400078e28ff */
[----:B------:R-:W-:Y:S01]  /*3e50*/  LEA R24, R21, R24, 0x5 ;  /* 0x0000001815187211 */ /* 0x000fe200078e28ff */
[----:B------:R-:W-:Y:S01]  /*3e60*/  UISETP.NE.AND UP0, UPT, UR4, URZ, UPT ;  /* 0x000000ff0400728c */ /* 0x000fe2000bf05270 */
[----:B------:R-:W-:Y:S02]  /*3e70*/  IADD3 R23, PT, PT, R23, 0x20, RZ ;  /* 0x0000002017177810 */ /* 0x000fe40007ffe0ff */
[----:B------:R-:W-:Y:S02]  /*3e80*/  IADD3 R22, PT, PT, R22, 0x20, RZ ;  /* 0x0000002016167810 */ /* 0x000fe40007ffe0ff */
[----:B------:R-:W-:-:S04]  /*3e90*/  IADD3 R20, PT, PT, R20, 0x20, RZ ;  /* 0x0000002014147810 */ /* 0x000fc80007ffe0ff */
[----:B------:R-:W-:Y:S05]  /*3ea0*/  BRA.U UP0, `(.L_x_56) ;  /* 0xffffffe1006c7547 */ /* 0x000fea000b83ffff */
.L_x_29:
[----:B------:R-:W4:Y:S01]  /*3eb0*/  LDCU UR6, c[0x0][0x39c] ;  /* 0x00007380ff0677ac */ /* 0x000f220008000800 */
[C---:B0123--:R-:W-:Y:S02]  /*3ec0*/  IADD3 R4, PT, PT, R6.reuse, 0x20, RZ ;  /* 0x0000002006047810 */ /* 0x04ffe40007ffe0ff */
[C---:B------:R-:W-:Y:S01]  /*3ed0*/  IADD3 R8, PT, PT, R6.reuse, 0x40, RZ ;  /* 0x0000004006087810 */ /* 0x040fe20007ffe0ff */
[----:B------:R-:W0:Y:S01]  /*3ee0*/  LDCU UR14, c[0x0][0x3a0] ;  /* 0x00007400ff0e77ac */ /* 0x000e220008000800 */
[----:B------:R-:W1:Y:S01]  /*3ef0*/  LDCU.64 UR10, c[0x0][0x390] ;  /* 0x00007200ff0a77ac */ /* 0x000e620008000a00 */
[C---:B----4-:R-:W-:Y:S02]  /*3f00*/  ISETP.GE.AND P0, PT, R5.reuse, UR6, PT ;  /* 0x0000000605007c0c */ /* 0x050fe4000bf06270 */
[C---:B------:R-:W-:Y:S02]  /*3f10*/  ISETP.GE.AND P1, PT, R5.reuse, UR6, PT ;  /* 0x0000000605007c0c */ /* 0x040fe4000bf26270 */
[----:B0-----:R-:W-:Y:S01]  /*3f20*/  ISETP.LT.AND P0, PT, R6, UR14, !P0 ;  /* 0x0000000e06007c0c */ /* 0x001fe2000c701270 */
[----:B------:R-:W-:Y:S01]  /*3f30*/  IMAD R7, R5, UR14, RZ ;  /* 0x0000000e05077c24 */ /* 0x000fe2000f8e02ff */
[----:B------:R-:W-:-:S02]  /*3f40*/  ISETP.GE.OR P2, PT, R4, UR14, P1 ;  /* 0x0000000e04007c0c */ /* 0x000fc40008f46670 */
[----:B------:R-:W-:Y:S02]  /*3f50*/  ISETP.GE.OR P3, PT, R8, UR14, P1 ;  /* 0x0000000e08007c0c */ /* 0x000fe40008f66670 */
[----:B------:R-:W-:Y:S02]  /*3f60*/  SHF.R.S32.HI R5, RZ, 0x1f, R7 ;  /* 0x0000001fff057819 */ /* 0x000fe40000011407 */
[----:B------:R-:W-:-:S04]  /*3f70*/  IADD3 R0, P4, PT, R6, R7, RZ ;  /* 0x0000000706007210 */ /* 0x000fc80007f9e0ff */
[C---:B------:R-:W-:Y:S01]  /*3f80*/  LEA.HI.X.SX32 R5, R6.reuse, R5, 0x1, P4 ;  /* 0x0000000506057211 */ /* 0x040fe200020f0eff */
[----:B------:R-:W0:Y:S01]  /*3f90*/  @P0 LDC.64 R2, c[0x0][0x390] ;  /* 0x0000e400ff020b82 */ /* 0x000e220000000a00 */
[C---:B------:R-:W-:Y:S02]  /*3fa0*/  @P0 IADD3 R7, PT, PT, R6.reuse, R7, RZ ;  /* 0x0000000706070210 */ /* 0x040fe40007ffe0ff */
[----:B------:R-:W-:Y:S02]  /*3fb0*/  IADD3 R6, PT, PT, R6, 0x60, RZ ;  /* 0x0000006006067810 */ /* 0x000fe40007ffe0ff */
[----:B-1----:R-:W-:Y:S02]  /*3fc0*/  LEA R4, P4, R0, UR10, 0x2 ;  /* 0x0000000a00047c11 */ /* 0x002fe4000f8810ff */
[----:B------:R-:W-:Y:S02]  /*3fd0*/  ISETP.GE.OR P1, PT, R6, UR14, P1 ;  /* 0x0000000e06007c0c */ /* 0x000fe40008f26670 */
[----:B------:R-:W-:Y:S01]  /*3fe0*/  LEA.HI.X R5, R0, UR11, R5, 0x2, P4 ;  /* 0x0000000b00057c11 */ /* 0x000fe2000a0f1405 */
[----:B0-----:R-:W-:-:S05]  /*3ff0*/  @P0 IMAD.WIDE R2, R7, 0x4, R2 ;  /* 0x0000000407020825 */ /* 0x001fca00078e0202 */
[----:B------:R0:W-:Y:S04]  /*4000*/  @P0 STG.E desc[UR8][R2.64], R16 ;  /* 0x0000001002000986 */ /* 0x0001e8000c101908 */
[----:B------:R0:W-:Y:S04]  /*4010*/  @!P2 STG.E desc[UR8][R4.64+0x80], R17 ;  /* 0x000080110400a986 */ /* 0x0001e8000c101908 */
[----:B------:R0:W-:Y:S01]  /*4020*/  @!P3 STG.E desc[UR8][R4.64+0x100], R18 ;  /* 0x000100120400b986 */ /* 0x0001e2000c101908 */
[----:B------:R-:W-:Y:S05]  /*4030*/  @P1 EXIT ;  /* 0x000000000000194d */ /* 0x000fea0003800000 */
[----:B------:R-:W-:Y:S01]  /*4040*/  STG.E desc[UR8][R4.64+0x180], R19 ;  /* 0x0001801304007986 */ /* 0x000fe2000c101908 */
[----:B------:R-:W-:Y:S05]  /*4050*/  EXIT ;  /* 0x000000000000794d */ /* 0x000fea0003800000 */
.L_x_57:
        /* <DEDUP_REMOVED lines=10> */
.L_x_63:


//--------------------- .text._Z16cornerTurnMatMulPfS_S_ --------------------------
	.section	.text._Z16cornerTurnMatMulPfS_S_,"ax",@progbits
	.align	128
        .global         _Z16cornerTurnMatMulPfS_S_
        .type           _Z16cornerTurnMatMulPfS_S_,@function
        .size           _Z16cornerTurnMatMulPfS_S_,(.L_x_64 - _Z16cornerTurnMatMulPfS_S_)
        .other          _Z16cornerTurnMatMulPfS_S_,@"STO_CUDA_ENTRY STV_DEFAULT"
_Z16cornerTurnMatMulPfS_S_:
.text._Z16cornerTurnMatMulPfS_S_:
[----:B------:R-:W-:Y:S01]  /*0000*/  LDC R1, c[0x0][0x37c] ;  /* 0x0000df00ff017b82 */ /* 0x000fe20000000800 */
[----:B------:R-:W-:Y:S05]  /*0010*/  EXIT ;  /* 0x000000000000794d */ /* 0x000fea0003800000 */
.L_x_58:
        /* <DEDUP_REMOVED lines=14> */
.L_x_64:


//--------------------- .nv.shared.reserved.0     --------------------------
	.section	.nv.shared.reserved.0,"aw",@nobits
	.weak		__nv_reservedSMEM_offset_0_alias
	.size		__nv_reservedSMEM_offset_0_alias, 0, 64
	.other		__nv_reservedSMEM_offset_0_alias,@"STO_CUDA_RESERVED_SHARED STV_DEFAULT"
__nv_reservedSMEM_offset_0_alias:
	.zero		0
	.zero		64


//--------------------- .nv.shared._Z11tiledMatMulPfS_S_iii --------------------------
	.section	.nv.shared._Z11tiledMatMulPfS_S_iii,"aw",@nobits
	.sectionflags	@""
	.align	4
.nv.shared._Z11tiledMatMulPfS_S_iii:
	.zero		9216


//--------------------- .nv.shared._Z17CoarseTiledMatMulPfS_S_iii --------------------------
	.section	.nv.shared._Z17CoarseTiledMatMulPfS_S_iii,"aw",@nobits
	.sectionflags	@""
	.align	4
.nv.shared._Z17CoarseTiledMatMulPfS_S_iii:
	.zero		9216


//--------------------- .nv.constant0._Z6matmulPfS_S_iii --------------------------
	.section	.nv.constant0._Z6matmulPfS_S_iii,"a",@progbits
	.sectionflags	@""
	.align	4
.nv.constant0._Z6matmulPfS_S_iii:
	.zero		932


//--------------------- .nv.constant0._Z9colMatmulPfS_S_iii --------------------------
	.section	.nv.constant0._Z9colMatmulPfS_S_iii,"a",@progbits
	.sectionflags	@""
	.align	4
.nv.constant0._Z9colMatmulPfS_S_iii:
	.zero		932


//--------------------- .nv.constant0._Z9rowMatmulPfS_S_iii --------------------------
	.section	.nv.constant0._Z9rowMatmulPfS_S_iii,"a",@progbits
	.sectionflags	@""
	.align	4
.nv.constant0._Z9rowMatmulPfS_S_iii:
	.zero		932


//--------------------- .nv.constant0._Z11tiledMatMulPfS_S_iii --------------------------
	.section	.nv.constant0._Z11tiledMatMulPfS_S_iii,"a",@progbits
	.sectionflags	@""
	.align	4
.nv.constant0._Z11tiledMatMulPfS_S_iii:
	.zero		932


//--------------------- .nv.constant0._Z17CoarseTiledMatMulPfS_S_iii --------------------------
	.section	.nv.constant0._Z17CoarseTiledMatMulPfS_S_iii,"a",@progbits
	.sectionflags	@""
	.align	4
.nv.constant0._Z17CoarseTiledMatMulPfS_S_iii:
	.zero		932


//--------------------- .nv.constant0._Z16cornerTurnMatMulPfS_S_ --------------------------
	.section	.nv.constant0._Z16cornerTurnMatMulPfS_S_,"a",@progbits
	.sectionflags	@""
	.align	4
.nv.constant0._Z16cornerTurnMatMulPfS_S_:
	.zero		920


//--------------------- SYMBOLS --------------------------

	.type		.nv.reservedSmem.offset0,@object
	.size		.nv.reservedSmem.offset0,0x4
	.type		.nv.reservedSmem.cap,@object
	.size		.nv.reservedSmem.cap,0x4
